	.target	sm_100a

	.elftype	@"ET_EXEC"


//--------------------- .note.nv.tkinfo           --------------------------
	.section	.note.nv.tkinfo,"",@"SHT_NOTE"
	.sectionflags	@"SHF_NOTE_NV_TKINFO"
	.tkinfo
        /*0018*/ 	.word	0x00000002
        /*0030*/ 	.string	""
        /*0030*/ 	.string	"ptxas"
        /*0030*/ 	.string	"Cuda compilation tools, release 13.0, V13.0.88"
        /*0030*/ 	.string	"Build cuda_13.0.r13.0/compiler.36424714_0"
        /*0030*/ 	.string	"-arch sm_100a -m 64 "



//--------------------- .note.nv.cuinfo           --------------------------
	.section	.note.nv.cuinfo,"",@"SHT_NOTE"
	.sectionflags	@"SHF_NOTE_NV_CUINFO"
        /*0018*/ 	.short	0x0002
        /*001a*/ 	.short	0x0064
        /*001c*/ 	.short	0x0082
	.zero		2


//--------------------- .nv.info                  --------------------------
	.section	.nv.info,"",@"SHT_CUDA_INFO"
	.align	4


	//----- nvinfo : EIATTR_REGCOUNT
	.align		4
        /*0000*/ 	.byte	0x04, 0x2f
        /*0002*/ 	.short	(.L_19 - .L_18)
	.align		4
.L_18:
        /*0004*/ 	.word	index@(_ZN7cutlass13device_kernelINS_4conv6kernel13ConvUniversalINS1_16ConvProblemShapeILNS1_8OperatorE2ELi2EEENS1_10collective14CollectiveConvINS1_47MainloopSm100TmaUmmaWarpSpecializedImplicitGemmILS5_2ELi41ELi2ELi1ELi2EN4cute5tupleIJNSA_1CILi2EEENSC_ILi1EEESE_EEEEENSB_IJNSC_ILi256EEENSB_IJNSC_ILi64EEEEEENSB_IJNSC_ILi32EEEEEEEEENS_12float_e4m3_tESN_NSA_8TiledMMAINSA_8MMA_AtomIJNSA_10MMA_TraitsINSA_25SM100_MMA_F8F6F4_2x1SM_SSEJSN_SN_fSH_SI_NSA_17integral_constantINSA_4UMMA5MajorELSU_1EEESV_NSS_INST_7ScaleInELSW_0EEESX_EEEEEENSA_6LayoutINSB_IJSE_SE_SE_EEENSB_IJNSC_ILi0EEES12_S12_EEEEENSB_IJNSA_10UnderscoreES15_S15_EEEEENS7_6detail27Sm100ImplicitGemmTileTraitsINSA_18SM100_TMA_2SM_LOADENSA_14ComposedLayoutINSA_7SwizzleILi3ELi4ELi3EEENSA_18smem_ptr_flag_bitsILi8EEENS10_INSB_IJNSC_ILi128EEENSC_ILi8EEEEEENSB_IJSE_S1G_EEEEEEEvEENS19_INSA_25SM100_TMA_2SM_LOAD_IM2COLENS1B_INS1C_ILi1ELi4ELi3EEES1F_NS10_INSB_IJSK_S1H_EEENSB_IJSE_SK_EEEEEEEvEEEENS_8epilogue10collective18CollectiveEpilogueINS1V_23Sm100TmaWarpSpecializedILi1ELi1ELi64ELb0ELb0EEEJNSB_IJS1G_SJ_SL_EEENSB_IJNS10_IS1G_SE_EENS10_ISI_SE_EEEEESN_NSB_IJlNSB_IJSE_llEEES12_EEESN_S25_NS1V_6fusion15FusionCallbacksIS1Z_NS26_17LinearCombinationISN_fSN_fLNS_15FloatRoundStyleE2EEES20_S23_JEEENSA_5SM1004TMEM4LOAD26SM100_TMEM_LOAD_32dp32b64xENSA_13SM90_TMA_LOADENS1B_INS1C_ILi2ELi4ELi3EEES1F_NS10_INSB_IJS1H_SI_EEENSB_IJSI_SE_EEEEEEENSA_39AutoVectorizingCopyWithAssumedAlignmentILi128EEENSA_14SM90_TMA_STOREES2L_S2N_S2N_EEEvvEEEEvNT_6ParamsE)
        /*0008*/ 	.word	0x0000009a


	//----- nvinfo : EIATTR_FRAME_SIZE
	.align		4
.L_19:
        /*000c*/ 	.byte	0x04, 0x11
        /*000e*/ 	.short	(.L_21 - .L_20)
	.align		4
.L_20:
        /*0010*/ 	.word	index@($__internal_2_$__cuda_sm10x_tcgen05_guardrail_trap_unallocated_columns_being_dealloced)
        /*0014*/ 	.word	0x00000008


	//----- nvinfo : EIATTR_FRAME_SIZE
	.align		4
.L_21:
        /*0018*/ 	.byte	0x04, 0x11
        /*001a*/ 	.short	(.L_23 - .L_22)
	.align		4
.L_22:
        /*001c*/ 	.word	index@($__internal_1_$__cuda_sm10x_tcgen05_guardrail_trap_phase_invalid_during_alloc)
        /*0020*/ 	.word	0x00000008


	//----- nvinfo : EIATTR_FRAME_SIZE
	.align		4
.L_23:
        /*0024*/ 	.byte	0x04, 0x11
        /*0026*/ 	.short	(.L_25 - .L_24)
	.align		4
.L_24:
        /*0028*/ 	.word	index@($__internal_0_$__cuda_sm10x_tcgen05_guardrail_trap_col_being_dealloced_not_returned_by_alloc)
        /*002c*/ 	.word	0x00000008


	//----- nvinfo : EIATTR_FRAME_SIZE
	.align		4
.L_25:
        /*0030*/ 	.byte	0x04, 0x11
        /*0032*/ 	.short	(.L_27 - .L_26)
	.align		4
.L_26:
        /*0034*/ 	.word	index@(_ZN7cutlass13device_kernelINS_4conv6kernel13ConvUniversalINS1_16ConvProblemShapeILNS1_8OperatorE2ELi2EEENS1_10collective14CollectiveConvINS1_47MainloopSm100TmaUmmaWarpSpecializedImplicitGemmILS5_2ELi41ELi2ELi1ELi2EN4cute5tupleIJNSA_1CILi2EEENSC_ILi1EEESE_EEEEENSB_IJNSC_ILi256EEENSB_IJNSC_ILi64EEEEEENSB_IJNSC_ILi32EEEEEEEEENS_12float_e4m3_tESN_NSA_8TiledMMAINSA_8MMA_AtomIJNSA_10MMA_TraitsINSA_25SM100_MMA_F8F6F4_2x1SM_SSEJSN_SN_fSH_SI_NSA_17integral_constantINSA_4UMMA5MajorELSU_1EEESV_NSS_INST_7ScaleInELSW_0EEESX_EEEEEENSA_6LayoutINSB_IJSE_SE_SE_EEENSB_IJNSC_ILi0EEES12_S12_EEEEENSB_IJNSA_10UnderscoreES15_S15_EEEEENS7_6detail27Sm100ImplicitGemmTileTraitsINSA_18SM100_TMA_2SM_LOADENSA_14ComposedLayoutINSA_7SwizzleILi3ELi4ELi3EEENSA_18smem_ptr_flag_bitsILi8EEENS10_INSB_IJNSC_ILi128EEENSC_ILi8EEEEEENSB_IJSE_S1G_EEEEEEEvEENS19_INSA_25SM100_TMA_2SM_LOAD_IM2COLENS1B_INS1C_ILi1ELi4ELi3EEES1F_NS10_INSB_IJSK_S1H_EEENSB_IJSE_SK_EEEEEEEvEEEENS_8epilogue10collective18CollectiveEpilogueINS1V_23Sm100TmaWarpSpecializedILi1ELi1ELi64ELb0ELb0EEEJNSB_IJS1G_SJ_SL_EEENSB_IJNS10_IS1G_SE_EENS10_ISI_SE_EEEEESN_NSB_IJlNSB_IJSE_llEEES12_EEESN_S25_NS1V_6fusion15FusionCallbacksIS1Z_NS26_17LinearCombinationISN_fSN_fLNS_15FloatRoundStyleE2EEES20_S23_JEEENSA_5SM1004TMEM4LOAD26SM100_TMEM_LOAD_32dp32b64xENSA_13SM90_TMA_LOADENS1B_INS1C_ILi2ELi4ELi3EEES1F_NS10_INSB_IJS1H_SI_EEENSB_IJSI_SE_EEEEEEENSA_39AutoVectorizingCopyWithAssumedAlignmentILi128EEENSA_14SM90_TMA_STOREES2L_S2N_S2N_EEEvvEEEEvNT_6ParamsE)
        /*0038*/ 	.word	0x00000008


	//----- nvinfo : EIATTR_MIN_STACK_SIZE
	.align		4
.L_27:
        /*003c*/ 	.byte	0x04, 0x12
        /*003e*/ 	.short	(.L_29 - .L_28)
	.align		4
.L_28:
        /*0040*/ 	.word	index@(_ZN7cutlass13device_kernelINS_4conv6kernel13ConvUniversalINS1_16ConvProblemShapeILNS1_8OperatorE2ELi2EEENS1_10collective14CollectiveConvINS1_47MainloopSm100TmaUmmaWarpSpecializedImplicitGemmILS5_2ELi41ELi2ELi1ELi2EN4cute5tupleIJNSA_1CILi2EEENSC_ILi1EEESE_EEEEENSB_IJNSC_ILi256EEENSB_IJNSC_ILi64EEEEEENSB_IJNSC_ILi32EEEEEEEEENS_12float_e4m3_tESN_NSA_8TiledMMAINSA_8MMA_AtomIJNSA_10MMA_TraitsINSA_25SM100_MMA_F8F6F4_2x1SM_SSEJSN_SN_fSH_SI_NSA_17integral_constantINSA_4UMMA5MajorELSU_1EEESV_NSS_INST_7ScaleInELSW_0EEESX_EEEEEENSA_6LayoutINSB_IJSE_SE_SE_EEENSB_IJNSC_ILi0EEES12_S12_EEEEENSB_IJNSA_10UnderscoreES15_S15_EEEEENS7_6detail27Sm100ImplicitGemmTileTraitsINSA_18SM100_TMA_2SM_LOADENSA_14ComposedLayoutINSA_7SwizzleILi3ELi4ELi3EEENSA_18smem_ptr_flag_bitsILi8EEENS10_INSB_IJNSC_ILi128EEENSC_ILi8EEEEEENSB_IJSE_S1G_EEEEEEEvEENS19_INSA_25SM100_TMA_2SM_LOAD_IM2COLENS1B_INS1C_ILi1ELi4ELi3EEES1F_NS10_INSB_IJSK_S1H_EEENSB_IJSE_SK_EEEEEEEvEEEENS_8epilogue10collective18CollectiveEpilogueINS1V_23Sm100TmaWarpSpecializedILi1ELi1ELi64ELb0ELb0EEEJNSB_IJS1G_SJ_SL_EEENSB_IJNS10_IS1G_SE_EENS10_ISI_SE_EEEEESN_NSB_IJlNSB_IJSE_llEEES12_EEESN_S25_NS1V_6fusion15FusionCallbacksIS1Z_NS26_17LinearCombinationISN_fSN_fLNS_15FloatRoundStyleE2EEES20_S23_JEEENSA_5SM1004TMEM4LOAD26SM100_TMEM_LOAD_32dp32b64xENSA_13SM90_TMA_LOADENS1B_INS1C_ILi2ELi4ELi3EEES1F_NS10_INSB_IJS1H_SI_EEENSB_IJSI_SE_EEEEEEENSA_39AutoVectorizingCopyWithAssumedAlignmentILi128EEENSA_14SM90_TMA_STOREES2L_S2N_S2N_EEEvvEEEEvNT_6ParamsE)
        /*0044*/ 	.word	0x00000008
.L_29:


//--------------------- .nv.compat                --------------------------
	.section	.nv.compat,"",@"SHT_CUDA_COMPAT_INFO"
	.align	4
        /*0000*/ 	.byte	0x02, 0x09, 0x01, 0x00, 0x02, 0x02, 0x02, 0x00, 0x02, 0x05, 0x05, 0x00, 0x03, 0x07, 0x01, 0x01
        /*0010*/ 	.byte	0x02, 0x03, 0x01, 0x00, 0x02, 0x06, 0x01, 0x00, 0x04, 0x0b, 0x08, 0x00, 0x09, 0x00, 0x00, 0x00
        /*0020*/ 	.byte	0x00, 0x00, 0x00, 0x00


//--------------------- .nv.info._ZN7cutlass13device_kernelINS_4conv6kernel13ConvUniversalINS1_16ConvProblemShapeILNS1_8OperatorE2ELi2EEENS1_10collective14CollectiveConvINS1_47MainloopSm100TmaUmmaWarpSpecializedImplicitGemmILS5_2ELi41ELi2ELi1ELi2EN4cute5tupleIJNSA_1CILi2EEENSC_ILi1EEESE_EEEEENSB_IJNSC_ILi256EEENSB_IJNSC_ILi64EEEEEENSB_IJNSC_ILi32EEEEEEEEENS_12float_e4m3_tESN_NSA_8TiledMMAINSA_8MMA_AtomIJNSA_10MMA_TraitsINSA_25SM100_MMA_F8F6F4_2x1SM_SSEJSN_SN_fSH_SI_NSA_17integral_constantINSA_4UMMA5MajorELSU_1EEESV_NSS_INST_7ScaleInELSW_0EEESX_EEEEEENSA_6LayoutINSB_IJSE_SE_SE_EEENSB_IJNSC_ILi0EEES12_S12_EEEEENSB_IJNSA_10UnderscoreES15_S15_EEEEENS7_6detail27Sm100ImplicitGemmTileTraitsINSA_18SM100_TMA_2SM_LOADENSA_14ComposedLayoutINSA_7SwizzleILi3ELi4ELi3EEENSA_18smem_ptr_flag_bitsILi8EEENS10_INSB_IJNSC_ILi128EEENSC_ILi8EEEEEENSB_IJSE_S1G_EEEEEEEvEENS19_INSA_25SM100_TMA_2SM_LOAD_IM2COLENS1B_INS1C_ILi1ELi4ELi3EEES1F_NS10_INSB_IJSK_S1H_EEENSB_IJSE_SK_EEEEEEEvEEEENS_8epilogue10collective18CollectiveEpilogueINS1V_23Sm100TmaWarpSpecializedILi1ELi1ELi64ELb0ELb0EEEJNSB_IJS1G_SJ_SL_EEENSB_IJNS10_IS1G_SE_EENS10_ISI_SE_EEEEESN_NSB_IJlNSB_IJSE_llEEES12_EEESN_S25_NS1V_6fusion15FusionCallbacksIS1Z_NS26_17LinearCombinationISN_fSN_fLNS_15FloatRoundStyleE2EEES20_S23_JEEENSA_5SM1004TMEM4LOAD26SM100_TMEM_LOAD_32dp32b64xENSA_13SM90_TMA_LOADENS1B_INS1C_ILi2ELi4ELi3EEES1F_NS10_INSB_IJS1H_SI_EEENSB_IJSI_SE_EEEEEEENSA_39AutoVectorizingCopyWithAssumedAlignmentILi128EEENSA_14SM90_TMA_STOREES2L_S2N_S2N_EEEvvEEEEvNT_6ParamsE --------------------------
	.section	.nv.info._ZN7cutlass13device_kernelINS_4conv6kernel13ConvUniversalINS1_16ConvProblemShapeILNS1_8OperatorE2ELi2EEENS1_10collective14CollectiveConvINS1_47MainloopSm100TmaUmmaWarpSpecializedImplicitGemmILS5_2ELi41ELi2ELi1ELi2EN4cute5tupleIJNSA_1CILi2EEENSC_ILi1EEESE_EEEEENSB_IJNSC_ILi256EEENSB_IJNSC_ILi64EEEEEENSB_IJNSC_ILi32EEEEEEEEENS_12float_e4m3_tESN_NSA_8TiledMMAINSA_8MMA_AtomIJNSA_10MMA_TraitsINSA_25SM100_MMA_F8F6F4_2x1SM_SSEJSN_SN_fSH_SI_NSA_17integral_constantINSA_4UMMA5MajorELSU_1EEESV_NSS_INST_7ScaleInELSW_0EEESX_EEEEEENSA_6LayoutINSB_IJSE_SE_SE_EEENSB_IJNSC_ILi0EEES12_S12_EEEEENSB_IJNSA_10UnderscoreES15_S15_EEEEENS7_6detail27Sm100ImplicitGemmTileTraitsINSA_18SM100_TMA_2SM_LOADENSA_14ComposedLayoutINSA_7SwizzleILi3ELi4ELi3EEENSA_18smem_ptr_flag_bitsILi8EEENS10_INSB_IJNSC_ILi128EEENSC_ILi8EEEEEENSB_IJSE_S1G_EEEEEEEvEENS19_INSA_25SM100_TMA_2SM_LOAD_IM2COLENS1B_INS1C_ILi1ELi4ELi3EEES1F_NS10_INSB_IJSK_S1H_EEENSB_IJSE_SK_EEEEEEEvEEEENS_8epilogue10collective18CollectiveEpilogueINS1V_23Sm100TmaWarpSpecializedILi1ELi1ELi64ELb0ELb0EEEJNSB_IJS1G_SJ_SL_EEENSB_IJNS10_IS1G_SE_EENS10_ISI_SE_EEEEESN_NSB_IJlNSB_IJSE_llEEES12_EEESN_S25_NS1V_6fusion15FusionCallbacksIS1Z_NS26_17LinearCombinationISN_fSN_fLNS_15FloatRoundStyleE2EEES20_S23_JEEENSA_5SM1004TMEM4LOAD26SM100_TMEM_LOAD_32dp32b64xENSA_13SM90_TMA_LOADENS1B_INS1C_ILi2ELi4ELi3EEES1F_NS10_INSB_IJS1H_SI_EEENSB_IJSI_SE_EEEEEEENSA_39AutoVectorizingCopyWithAssumedAlignmentILi128EEENSA_14SM90_TMA_STOREES2L_S2N_S2N_EEEvvEEEEvNT_6ParamsE,"",@"SHT_CUDA_INFO"
	.sectionflags	@""
	.align	4


	//----- nvinfo : EIATTR_CUDA_API_VERSION
	.align		4
        /*0000*/ 	.byte	0x04, 0x37
        /*0002*/ 	.short	(.L_31 - .L_30)
.L_30:
        /*0004*/ 	.word	0x00000082


	//----- nvinfo : EIATTR_KPARAM_INFO
	.align		4
.L_31:
        /*0008*/ 	.byte	0x04, 0x17
        /*000a*/ 	.short	(.L_33 - .L_32)
.L_32:
        /*000c*/ 	.word	0x00000000
        /*0010*/ 	.short	0x0000
        /*0012*/ 	.short	0x0000
        /*0014*/ 	.byte	0x00, 0xf0, 0x01, 0x20


	//----- nvinfo : EIATTR_AT_ENTRY_FRAGMENTS
	.align		4
.L_33:
        /*0018*/ 	.byte	0x04, 0x4f
        /*001a*/ 	.short	(.L_35 - .L_34)


	//   ....[0]....
.L_34:
        /*001c*/ 	.word	0x00000007


	//----- nvinfo : EIATTR_RESERVED_SMEM_USED
	.align		4
.L_35:
        /*0020*/ 	.byte	0x01, 0x41
	.zero		2


	//----- nvinfo : EIATTR_SPARSE_MMA_MASK
	.align		4
        /*0024*/ 	.byte	0x03, 0x50
        /*0026*/ 	.short	0x0000


	//----- nvinfo : EIATTR_TCGEN05_2CTA_USED
	.align		4
        /*0028*/ 	.byte	0x01, 0x52
	.zero		2


	//----- nvinfo : EIATTR_MAXREG_COUNT
	.align		4
        /*002c*/ 	.byte	0x03, 0x1b
        /*002e*/ 	.short	0x00ff


	//----- nvinfo : EIATTR_NUM_BARRIERS
	.align		4
        /*0030*/ 	.byte	0x02, 0x4c
        /*0032*/ 	.byte	0x07
	.zero		1


	//----- nvinfo : EIATTR_EXTERNS
	.align		4
        /*0034*/ 	.byte	0x04, 0x0f
        /*0036*/ 	.short	(.L_37 - .L_36)


	//   ....[0]....
	.align		4
.L_36:
        /*0038*/ 	.word	index@(__assertfail)


	//----- nvinfo : EIATTR_MERCURY_ISA_VERSION
	.align		4
.L_37:
        /*003c*/ 	.byte	0x03, 0x5f
        /*003e*/ 	.short	0x0101


	//----- nvinfo : EIATTR_INT_WARP_WIDE_INSTR_OFFSETS
	.align		4
        /*0040*/ 	.byte	0x04, 0x31
        /*0042*/ 	.short	(.L_39 - .L_38)


	//   ....[0]....
.L_38:
        /*0044*/ 	.word	0x000010c0


	//   ....[1]....
        /*0048*/ 	.word	0x00001170


	//   ....[2]....
        /*004c*/ 	.word	0x00005da0


	//   ....[3]....
        /*0050*/ 	.word	0x00005dc0


	//   ....[4]....
        /*0054*/ 	.word	0x00005df0


	//----- nvinfo : EIATTR_COOP_GROUP_MASK_REGIDS
	.align		4
.L_39:
        /*0058*/ 	.byte	0x04, 0x29
        /*005a*/ 	.short	(.L_41 - .L_40)


	//   ....[0]....
.L_40:
        /*005c*/ 	.word	0xffffffff


	//   ....[1]....
        /*0060*/ 	.word	0xffffffff


	//   ....[2]....
        /*0064*/ 	.word	0xffffffff


	//   ....[3]....
        /*0068*/ 	.word	0xffffffff


	//   ....[4]....
        /*006c*/ 	.word	0xffffffff


	//   ....[5]....
        /*0070*/ 	.word	0xffffffff


	//   ....[6]....
        /*0074*/ 	.word	0xffffffff


	//   ....[7]....
        /*0078*/ 	.word	0xffffffff


	//   ....[8]....
        /*007c*/ 	.word	0xffffffff


	//   ....[9]....
        /*0080*/ 	.word	0xffffffff


	//   ....[10]....
        /*0084*/ 	.word	0xffffffff


	//   ....[11]....
        /*0088*/ 	.word	0xffffffff


	//   ....[12]....
        /*008c*/ 	.word	0xffffffff


	//----- nvinfo : EIATTR_COOP_GROUP_INSTR_OFFSETS
	.align		4
.L_41:
        /*0090*/ 	.byte	0x04, 0x28
        /*0092*/ 	.short	(.L_43 - .L_42)


	//   ....[0]....
.L_42:
        /*0094*/ 	.word	0x000000d0


	//   ....[1]....
        /*0098*/ 	.word	0x00000540


	//   ....[2]....
        /*009c*/ 	.word	0x00000bb0


	//   ....[3]....
        /*00a0*/ 	.word	0x00000cf0


	//   ....[4]....
        /*00a4*/ 	.word	0x00000df0


	//   ....[5]....
        /*00a8*/ 	.word	0x00000f40


	//   ....[6]....
        /*00ac*/ 	.word	0x000011e0


	//   ....[7]....
        /*00b0*/ 	.word	0x00002ae0


	//   ....[8]....
        /*00b4*/ 	.word	0x00004e20


	//   ....[9]....
        /*00b8*/ 	.word	0x000052f0


	//   ....[10]....
        /*00bc*/ 	.word	0x00005320


	//   ....[11]....
        /*00c0*/ 	.word	0x00005cb0


	//   ....[12]....
        /*00c4*/ 	.word	0x00005ec0


	//----- nvinfo : EIATTR_VRC_CTA_INIT_COUNT
	.align		4
.L_43:
        /*00c8*/ 	.byte	0x02, 0x4a
        /*00ca*/ 	.byte	0x80
	.zero		1


	//----- nvinfo : EIATTR_SYSCALL_OFFSETS
	.align		4
        /*00cc*/ 	.byte	0x04, 0x46
        /*00ce*/ 	.short	(.L_45 - .L_44)


	//   ....[0]....
.L_44:
        /*00d0*/ 	.word	0x00007bf0


	//   ....[1]....
        /*00d4*/ 	.word	0x00007d30


	//   ....[2]....
        /*00d8*/ 	.word	0x00008510


	//----- nvinfo : EIATTR_MBARRIER_INSTR_OFFSETS
	.align		4
.L_45:
        /*00dc*/ 	.byte	0x04, 0x39
        /*00de*/ 	.short	(.L_47 - .L_46)


	//   ....[0]....
.L_46:
        /*00e0*/ 	.word	0x00000670
        /*00e4*/ 	.word	0x000000ff
        /*00e8*/ 	.word	0x00000000
        /*00ec*/ 	.short	0x0100
        /*00ee*/ 	.byte	0x04
	.zero		1


	//   ....[1]....
        /*00f0*/ 	.word	0x00000680
        /*00f4*/ 	.word	0x000000ff
        /*00f8*/ 	.word	0x00000148
        /*00fc*/ 	.short	0x0100
        /*00fe*/ 	.byte	0x04
	.zero		1


	//   ....[2]....
        /*0100*/ 	.word	0x00000690
        /*0104*/ 	.word	0x000000ff
        /*0108*/ 	.word	0x00000008
        /*010c*/ 	.short	0x0100
        /*010e*/ 	.byte	0x04
	.zero		1


	//   ....[3]....
        /*0110*/ 	.word	0x000006a0
        /*0114*/ 	.word	0x000000ff
        /*0118*/ 	.word	0x00000150
        /*011c*/ 	.short	0x0100
        /*011e*/ 	.byte	0x04
	.zero		1


	//   ....[4]....
        /*0120*/ 	.word	0x000006b0
        /*0124*/ 	.word	0x000000ff
        /*0128*/ 	.word	0x00000010
        /*012c*/ 	.short	0x0100
        /*012e*/ 	.byte	0x04
	.zero		1


	//   ....[5]....
        /*0130*/ 	.word	0x000006c0
        /*0134*/ 	.word	0x000000ff
        /*0138*/ 	.word	0x00000158
        /*013c*/ 	.short	0x0100
        /*013e*/ 	.byte	0x04
	.zero		1


	//   ....[6]....
        /*0140*/ 	.word	0x000006d0
        /*0144*/ 	.word	0x000000ff
        /*0148*/ 	.word	0x00000018
        /*014c*/ 	.short	0x0100
        /*014e*/ 	.byte	0x04
	.zero		1


	//   ....[7]....
        /*0150*/ 	.word	0x000006e0
        /*0154*/ 	.word	0x000000ff
        /*0158*/ 	.word	0x00000160
        /*015c*/ 	.short	0x0100
        /*015e*/ 	.byte	0x04
	.zero		1


	//   ....[8]....
        /*0160*/ 	.word	0x000006f0
        /*0164*/ 	.word	0x000000ff
        /*0168*/ 	.word	0x00000020
        /*016c*/ 	.short	0x0100
        /*016e*/ 	.byte	0x04
	.zero		1


	//   ....[9]....
        /*0170*/ 	.word	0x00000700
        /*0174*/ 	.word	0x000000ff
        /*0178*/ 	.word	0x00000168
        /*017c*/ 	.short	0x0100
        /*017e*/ 	.byte	0x04
	.zero		1


	//   ....[10]....
        /*0180*/ 	.word	0x00000710
        /*0184*/ 	.word	0x000000ff
        /*0188*/ 	.word	0x00000028
        /*018c*/ 	.short	0x0100
        /*018e*/ 	.byte	0x04
	.zero		1


	//   ....[11]....
        /*0190*/ 	.word	0x00000720
        /*0194*/ 	.word	0x000000ff
        /*0198*/ 	.word	0x00000170
        /*019c*/ 	.short	0x0100
        /*019e*/ 	.byte	0x04
	.zero		1


	//   ....[12]....
        /*01a0*/ 	.word	0x00000730
        /*01a4*/ 	.word	0x000000ff
        /*01a8*/ 	.word	0x00000030
        /*01ac*/ 	.short	0x0100
        /*01ae*/ 	.byte	0x04
	.zero		1


	//   ....[13]....
        /*01b0*/ 	.word	0x00000740
        /*01b4*/ 	.word	0x000000ff
        /*01b8*/ 	.word	0x00000178
        /*01bc*/ 	.short	0x0100
        /*01be*/ 	.byte	0x04
	.zero		1


	//   ....[14]....
        /*01c0*/ 	.word	0x00000750
        /*01c4*/ 	.word	0x000000ff
        /*01c8*/ 	.word	0x00000038
        /*01cc*/ 	.short	0x0100
        /*01ce*/ 	.byte	0x04
	.zero		1


	//   ....[15]....
        /*01d0*/ 	.word	0x00000760
        /*01d4*/ 	.word	0x000000ff
        /*01d8*/ 	.word	0x00000180
        /*01dc*/ 	.short	0x0100
        /*01de*/ 	.byte	0x04
	.zero		1


	//   ....[16]....
        /*01e0*/ 	.word	0x00000770
        /*01e4*/ 	.word	0x000000ff
        /*01e8*/ 	.word	0x00000040
        /*01ec*/ 	.short	0x0100
        /*01ee*/ 	.byte	0x04
	.zero		1


	//   ....[17]....
        /*01f0*/ 	.word	0x00000780
        /*01f4*/ 	.word	0x000000ff
        /*01f8*/ 	.word	0x00000188
        /*01fc*/ 	.short	0x0100
        /*01fe*/ 	.byte	0x04
	.zero		1


	//   ....[18]....
        /*0200*/ 	.word	0x00000790
        /*0204*/ 	.word	0x000000ff
        /*0208*/ 	.word	0x00000048
        /*020c*/ 	.short	0x0100
        /*020e*/ 	.byte	0x04
	.zero		1


	//   ....[19]....
        /*0210*/ 	.word	0x000007a0
        /*0214*/ 	.word	0x000000ff
        /*0218*/ 	.word	0x00000190
        /*021c*/ 	.short	0x0100
        /*021e*/ 	.byte	0x04
	.zero		1


	//   ....[20]....
        /*0220*/ 	.word	0x000007b0
        /*0224*/ 	.word	0x000000ff
        /*0228*/ 	.word	0x00000050
        /*022c*/ 	.short	0x0100
        /*022e*/ 	.byte	0x04
	.zero		1


	//   ....[21]....
        /*0230*/ 	.word	0x000007c0
        /*0234*/ 	.word	0x000000ff
        /*0238*/ 	.word	0x00000198
        /*023c*/ 	.short	0x0100
        /*023e*/ 	.byte	0x04
	.zero		1


	//   ....[22]....
        /*0240*/ 	.word	0x000007d0
        /*0244*/ 	.word	0x000000ff
        /*0248*/ 	.word	0x00000058
        /*024c*/ 	.short	0x0100
        /*024e*/ 	.byte	0x04
	.zero		1


	//   ....[23]....
        /*0250*/ 	.word	0x000007e0
        /*0254*/ 	.word	0x000000ff
        /*0258*/ 	.word	0x000001a0
        /*025c*/ 	.short	0x0100
        /*025e*/ 	.byte	0x04
	.zero		1


	//   ....[24]....
        /*0260*/ 	.word	0x000007f0
        /*0264*/ 	.word	0x000000ff
        /*0268*/ 	.word	0x00000060
        /*026c*/ 	.short	0x0100
        /*026e*/ 	.byte	0x04
	.zero		1


	//   ....[25]....
        /*0270*/ 	.word	0x00000800
        /*0274*/ 	.word	0x000000ff
        /*0278*/ 	.word	0x000001a8
        /*027c*/ 	.short	0x0100
        /*027e*/ 	.byte	0x04
	.zero		1


	//   ....[26]....
        /*0280*/ 	.word	0x00000810
        /*0284*/ 	.word	0x000000ff
        /*0288*/ 	.word	0x00000068
        /*028c*/ 	.short	0x0100
        /*028e*/ 	.byte	0x04
	.zero		1


	//   ....[27]....
        /*0290*/ 	.word	0x00000820
        /*0294*/ 	.word	0x000000ff
        /*0298*/ 	.word	0x000001b0
        /*029c*/ 	.short	0x0100
        /*029e*/ 	.byte	0x04
	.zero		1


	//   ....[28]....
        /*02a0*/ 	.word	0x00000830
        /*02a4*/ 	.word	0x000000ff
        /*02a8*/ 	.word	0x00000070
        /*02ac*/ 	.short	0x0100
        /*02ae*/ 	.byte	0x04
	.zero		1


	//   ....[29]....
        /*02b0*/ 	.word	0x00000840
        /*02b4*/ 	.word	0x000000ff
        /*02b8*/ 	.word	0x000001b8
        /*02bc*/ 	.short	0x0100
        /*02be*/ 	.byte	0x04
	.zero		1


	//   ....[30]....
        /*02c0*/ 	.word	0x00000850
        /*02c4*/ 	.word	0x000000ff
        /*02c8*/ 	.word	0x00000078
        /*02cc*/ 	.short	0x0100
        /*02ce*/ 	.byte	0x04
	.zero		1


	//   ....[31]....
        /*02d0*/ 	.word	0x00000860
        /*02d4*/ 	.word	0x000000ff
        /*02d8*/ 	.word	0x000001c0
        /*02dc*/ 	.short	0x0100
        /*02de*/ 	.byte	0x04
	.zero		1


	//   ....[32]....
        /*02e0*/ 	.word	0x00000870
        /*02e4*/ 	.word	0x000000ff
        /*02e8*/ 	.word	0x00000080
        /*02ec*/ 	.short	0x0100
        /*02ee*/ 	.byte	0x04
	.zero		1


	//   ....[33]....
        /*02f0*/ 	.word	0x00000880
        /*02f4*/ 	.word	0x000000ff
        /*02f8*/ 	.word	0x000001c8
        /*02fc*/ 	.short	0x0100
        /*02fe*/ 	.byte	0x04
	.zero		1


	//   ....[34]....
        /*0300*/ 	.word	0x00000890
        /*0304*/ 	.word	0x000000ff
        /*0308*/ 	.word	0x00000088
        /*030c*/ 	.short	0x0100
        /*030e*/ 	.byte	0x04
	.zero		1


	//   ....[35]....
        /*0310*/ 	.word	0x000008a0
        /*0314*/ 	.word	0x000000ff
        /*0318*/ 	.word	0x000001d0
        /*031c*/ 	.short	0x0100
        /*031e*/ 	.byte	0x04
	.zero		1


	//   ....[36]....
        /*0320*/ 	.word	0x000008b0
        /*0324*/ 	.word	0x000000ff
        /*0328*/ 	.word	0x00000090
        /*032c*/ 	.short	0x0100
        /*032e*/ 	.byte	0x04
	.zero		1


	//   ....[37]....
        /*0330*/ 	.word	0x000008c0
        /*0334*/ 	.word	0x000000ff
        /*0338*/ 	.word	0x000001d8
        /*033c*/ 	.short	0x0100
        /*033e*/ 	.byte	0x04
	.zero		1


	//   ....[38]....
        /*0340*/ 	.word	0x000008d0
        /*0344*/ 	.word	0x000000ff
        /*0348*/ 	.word	0x00000098
        /*034c*/ 	.short	0x0100
        /*034e*/ 	.byte	0x04
	.zero		1


	//   ....[39]....
        /*0350*/ 	.word	0x000008e0
        /*0354*/ 	.word	0x000000ff
        /*0358*/ 	.word	0x000001e0
        /*035c*/ 	.short	0x0100
        /*035e*/ 	.byte	0x04
	.zero		1


	//   ....[40]....
        /*0360*/ 	.word	0x000008f0
        /*0364*/ 	.word	0x000000ff
        /*0368*/ 	.word	0x000000a0
        /*036c*/ 	.short	0x0100
        /*036e*/ 	.byte	0x04
	.zero		1


	//   ....[41]....
        /*0370*/ 	.word	0x00000900
        /*0374*/ 	.word	0x000000ff
        /*0378*/ 	.word	0x000001e8
        /*037c*/ 	.short	0x0100
        /*037e*/ 	.byte	0x04
	.zero		1


	//   ....[42]....
        /*0380*/ 	.word	0x00000910
        /*0384*/ 	.word	0x000000ff
        /*0388*/ 	.word	0x000000a8
        /*038c*/ 	.short	0x0100
        /*038e*/ 	.byte	0x04
	.zero		1


	//   ....[43]....
        /*0390*/ 	.word	0x00000920
        /*0394*/ 	.word	0x000000ff
        /*0398*/ 	.word	0x000001f0
        /*039c*/ 	.short	0x0100
        /*039e*/ 	.byte	0x04
	.zero		1


	//   ....[44]....
        /*03a0*/ 	.word	0x00000930
        /*03a4*/ 	.word	0x000000ff
        /*03a8*/ 	.word	0x000000b0
        /*03ac*/ 	.short	0x0100
        /*03ae*/ 	.byte	0x04
	.zero		1


	//   ....[45]....
        /*03b0*/ 	.word	0x00000940
        /*03b4*/ 	.word	0x000000ff
        /*03b8*/ 	.word	0x000001f8
        /*03bc*/ 	.short	0x0100
        /*03be*/ 	.byte	0x04
	.zero		1


	//   ....[46]....
        /*03c0*/ 	.word	0x00000950
        /*03c4*/ 	.word	0x000000ff
        /*03c8*/ 	.word	0x000000b8
        /*03cc*/ 	.short	0x0100
        /*03ce*/ 	.byte	0x04
	.zero		1


	//   ....[47]....
        /*03d0*/ 	.word	0x00000960
        /*03d4*/ 	.word	0x000000ff
        /*03d8*/ 	.word	0x00000200
        /*03dc*/ 	.short	0x0100
        /*03de*/ 	.byte	0x04
	.zero		1


	//   ....[48]....
        /*03e0*/ 	.word	0x00000970
        /*03e4*/ 	.word	0x000000ff
        /*03e8*/ 	.word	0x000000c0
        /*03ec*/ 	.short	0x0100
        /*03ee*/ 	.byte	0x04
	.zero		1


	//   ....[49]....
        /*03f0*/ 	.word	0x00000980
        /*03f4*/ 	.word	0x000000ff
        /*03f8*/ 	.word	0x00000208
        /*03fc*/ 	.short	0x0100
        /*03fe*/ 	.byte	0x04
	.zero		1


	//   ....[50]....
        /*0400*/ 	.word	0x00000990
        /*0404*/ 	.word	0x000000ff
        /*0408*/ 	.word	0x000000c8
        /*040c*/ 	.short	0x0100
        /*040e*/ 	.byte	0x04
	.zero		1


	//   ....[51]....
        /*0410*/ 	.word	0x000009a0
        /*0414*/ 	.word	0x000000ff
        /*0418*/ 	.word	0x00000210
        /*041c*/ 	.short	0x0100
        /*041e*/ 	.byte	0x04
	.zero		1


	//   ....[52]....
        /*0420*/ 	.word	0x000009b0
        /*0424*/ 	.word	0x000000ff
        /*0428*/ 	.word	0x000000d0
        /*042c*/ 	.short	0x0100
        /*042e*/ 	.byte	0x04
	.zero		1


	//   ....[53]....
        /*0430*/ 	.word	0x000009c0
        /*0434*/ 	.word	0x000000ff
        /*0438*/ 	.word	0x00000218
        /*043c*/ 	.short	0x0100
        /*043e*/ 	.byte	0x04
	.zero		1


	//   ....[54]....
        /*0440*/ 	.word	0x000009d0
        /*0444*/ 	.word	0x000000ff
        /*0448*/ 	.word	0x000000d8
        /*044c*/ 	.short	0x0100
        /*044e*/ 	.byte	0x04
	.zero		1


	//   ....[55]....
        /*0450*/ 	.word	0x000009e0
        /*0454*/ 	.word	0x000000ff
        /*0458*/ 	.word	0x00000220
        /*045c*/ 	.short	0x0100
        /*045e*/ 	.byte	0x04
	.zero		1


	//   ....[56]....
        /*0460*/ 	.word	0x000009f0
        /*0464*/ 	.word	0x000000ff
        /*0468*/ 	.word	0x000000e0
        /*046c*/ 	.short	0x0100
        /*046e*/ 	.byte	0x04
	.zero		1


	//   ....[57]....
        /*0470*/ 	.word	0x00000a00
        /*0474*/ 	.word	0x000000ff
        /*0478*/ 	.word	0x00000228
        /*047c*/ 	.short	0x0100
        /*047e*/ 	.byte	0x04
	.zero		1


	//   ....[58]....
        /*0480*/ 	.word	0x00000a10
        /*0484*/ 	.word	0x000000ff
        /*0488*/ 	.word	0x000000e8
        /*048c*/ 	.short	0x0100
        /*048e*/ 	.byte	0x04
	.zero		1


	//   ....[59]....
        /*0490*/ 	.word	0x00000a20
        /*0494*/ 	.word	0x000000ff
        /*0498*/ 	.word	0x00000230
        /*049c*/ 	.short	0x0100
        /*049e*/ 	.byte	0x04
	.zero		1


	//   ....[60]....
        /*04a0*/ 	.word	0x00000a30
        /*04a4*/ 	.word	0x000000ff
        /*04a8*/ 	.word	0x000000f0
        /*04ac*/ 	.short	0x0100
        /*04ae*/ 	.byte	0x04
	.zero		1


	//   ....[61]....
        /*04b0*/ 	.word	0x00000a40
        /*04b4*/ 	.word	0x000000ff
        /*04b8*/ 	.word	0x00000238
        /*04bc*/ 	.short	0x0100
        /*04be*/ 	.byte	0x04
	.zero		1


	//   ....[62]....
        /*04c0*/ 	.word	0x00000a50
        /*04c4*/ 	.word	0x000000ff
        /*04c8*/ 	.word	0x000000f8
        /*04cc*/ 	.short	0x0100
        /*04ce*/ 	.byte	0x04
	.zero		1


	//   ....[63]....
        /*04d0*/ 	.word	0x00000a60
        /*04d4*/ 	.word	0x000000ff
        /*04d8*/ 	.word	0x00000240
        /*04dc*/ 	.short	0x0100
        /*04de*/ 	.byte	0x04
	.zero		1


	//   ....[64]....
        /*04e0*/ 	.word	0x00000a70
        /*04e4*/ 	.word	0x000000ff
        /*04e8*/ 	.word	0x00000100
        /*04ec*/ 	.short	0x0100
        /*04ee*/ 	.byte	0x04
	.zero		1


	//   ....[65]....
        /*04f0*/ 	.word	0x00000a80
        /*04f4*/ 	.word	0x000000ff
        /*04f8*/ 	.word	0x00000248
        /*04fc*/ 	.short	0x0100
        /*04fe*/ 	.byte	0x04
	.zero		1


	//   ....[66]....
        /*0500*/ 	.word	0x00000a90
        /*0504*/ 	.word	0x000000ff
        /*0508*/ 	.word	0x00000108
        /*050c*/ 	.short	0x0100
        /*050e*/ 	.byte	0x04
	.zero		1


	//   ....[67]....
        /*0510*/ 	.word	0x00000aa0
        /*0514*/ 	.word	0x000000ff
        /*0518*/ 	.word	0x00000250
        /*051c*/ 	.short	0x0100
        /*051e*/ 	.byte	0x04
	.zero		1


	//   ....[68]....
        /*0520*/ 	.word	0x00000ab0
        /*0524*/ 	.word	0x000000ff
        /*0528*/ 	.word	0x00000110
        /*052c*/ 	.short	0x0100
        /*052e*/ 	.byte	0x04
	.zero		1


	//   ....[69]....
        /*0530*/ 	.word	0x00000ac0
        /*0534*/ 	.word	0x000000ff
        /*0538*/ 	.word	0x00000258
        /*053c*/ 	.short	0x0100
        /*053e*/ 	.byte	0x04
	.zero		1


	//   ....[70]....
        /*0540*/ 	.word	0x00000ad0
        /*0544*/ 	.word	0x000000ff
        /*0548*/ 	.word	0x00000118
        /*054c*/ 	.short	0x0100
        /*054e*/ 	.byte	0x04
	.zero		1


	//   ....[71]....
        /*0550*/ 	.word	0x00000ae0
        /*0554*/ 	.word	0x000000ff
        /*0558*/ 	.word	0x00000260
        /*055c*/ 	.short	0x0100
        /*055e*/ 	.byte	0x04
	.zero		1


	//   ....[72]....
        /*0560*/ 	.word	0x00000af0
        /*0564*/ 	.word	0x000000ff
        /*0568*/ 	.word	0x00000120
        /*056c*/ 	.short	0x0100
        /*056e*/ 	.byte	0x04
	.zero		1


	//   ....[73]....
        /*0570*/ 	.word	0x00000b00
        /*0574*/ 	.word	0x000000ff
        /*0578*/ 	.word	0x00000268
        /*057c*/ 	.short	0x0100
        /*057e*/ 	.byte	0x04
	.zero		1


	//   ....[74]....
        /*0580*/ 	.word	0x00000b10
        /*0584*/ 	.word	0x000000ff
        /*0588*/ 	.word	0x00000128
        /*058c*/ 	.short	0x0100
        /*058e*/ 	.byte	0x04
	.zero		1


	//   ....[75]....
        /*0590*/ 	.word	0x00000b20
        /*0594*/ 	.word	0x000000ff
        /*0598*/ 	.word	0x00000270
        /*059c*/ 	.short	0x0100
        /*059e*/ 	.byte	0x04
	.zero		1


	//   ....[76]....
        /*05a0*/ 	.word	0x00000b30
        /*05a4*/ 	.word	0x000000ff
        /*05a8*/ 	.word	0x00000130
        /*05ac*/ 	.short	0x0100
        /*05ae*/ 	.byte	0x04
	.zero		1


	//   ....[77]....
        /*05b0*/ 	.word	0x00000b40
        /*05b4*/ 	.word	0x000000ff
        /*05b8*/ 	.word	0x00000278
        /*05bc*/ 	.short	0x0100
        /*05be*/ 	.byte	0x04
	.zero		1


	//   ....[78]....
        /*05c0*/ 	.word	0x00000b50
        /*05c4*/ 	.word	0x000000ff
        /*05c8*/ 	.word	0x00000138
        /*05cc*/ 	.short	0x0100
        /*05ce*/ 	.byte	0x04
	.zero		1


	//   ....[79]....
        /*05d0*/ 	.word	0x00000b60
        /*05d4*/ 	.word	0x000000ff
        /*05d8*/ 	.word	0x00000280
        /*05dc*/ 	.short	0x0100
        /*05de*/ 	.byte	0x04
	.zero		1


	//   ....[80]....
        /*05e0*/ 	.word	0x00000b70
        /*05e4*/ 	.word	0x000000ff
        /*05e8*/ 	.word	0x00000140
        /*05ec*/ 	.short	0x0100
        /*05ee*/ 	.byte	0x04
	.zero		1


	//   ....[81]....
        /*05f0*/ 	.word	0x00000b80
        /*05f4*/ 	.word	0x000000ff
        /*05f8*/ 	.word	0x00000288
        /*05fc*/ 	.short	0x0100
        /*05fe*/ 	.byte	0x04
	.zero		1


	//   ....[82]....
        /*0600*/ 	.word	0x00000cc0
        /*0604*/ 	.word	0x000000ff
        /*0608*/ 	.word	0x00000290
        /*060c*/ 	.short	0x0100
        /*060e*/ 	.byte	0x04
	.zero		1


	//   ....[83]....
        /*0610*/ 	.word	0x00000cd0
        /*0614*/ 	.word	0x000000ff
        /*0618*/ 	.word	0x00000298
        /*061c*/ 	.short	0x0100
        /*061e*/ 	.byte	0x04
	.zero		1


	//   ....[84]....
        /*0620*/ 	.word	0x00000dc0
        /*0624*/ 	.word	0x000000ff
        /*0628*/ 	.word	0x000002a0
        /*062c*/ 	.short	0x0100
        /*062e*/ 	.byte	0x04
	.zero		1


	//   ....[85]....
        /*0630*/ 	.word	0x00000dd0
        /*0634*/ 	.word	0x000000ff
        /*0638*/ 	.word	0x000002a8
        /*063c*/ 	.short	0x0100
        /*063e*/ 	.byte	0x04
	.zero		1


	//   ....[86]....
        /*0640*/ 	.word	0x00000f10
        /*0644*/ 	.word	0x000000ff
        /*0648*/ 	.word	0x000002b0
        /*064c*/ 	.short	0x0100
        /*064e*/ 	.byte	0x06
	.zero		1


	//   ....[87]....
        /*0650*/ 	.word	0x00000f20
        /*0654*/ 	.word	0x000000ff
        /*0658*/ 	.word	0x000002b8
        /*065c*/ 	.short	0x0100
        /*065e*/ 	.byte	0x06
	.zero		1


	//   ....[88]....
        /*0660*/ 	.word	0x00001060
        /*0664*/ 	.word	0x000000ff
        /*0668*/ 	.word	0x000002c0
        /*066c*/ 	.short	0x0100
        /*066e*/ 	.byte	0x04
	.zero		1


	//   ....[89]....
        /*0670*/ 	.word	0x00001070
        /*0674*/ 	.word	0x000000ff
        /*0678*/ 	.word	0x000002d0
        /*067c*/ 	.short	0x0100
        /*067e*/ 	.byte	0x04
	.zero		1


	//   ....[90]....
        /*0680*/ 	.word	0x00001080
        /*0684*/ 	.word	0x000000ff
        /*0688*/ 	.word	0x000002c8
        /*068c*/ 	.short	0x0100
        /*068e*/ 	.byte	0x04
	.zero		1


	//   ....[91]....
        /*0690*/ 	.word	0x00001090
        /*0694*/ 	.word	0x000000ff
        /*0698*/ 	.word	0x000002d8
        /*069c*/ 	.short	0x0100
        /*069e*/ 	.byte	0x04
	.zero		1


	//   ....[92]....
        /*06a0*/ 	.word	0x00001190
        /*06a4*/ 	.word	0x000000ff
        /*06a8*/ 	.word	0x000002e0
        /*06ac*/ 	.short	0x0100
        /*06ae*/ 	.byte	0x06
	.zero		1


	//   ....[93]....
        /*06b0*/ 	.word	0x00001f50
        /*06b4*/ 	.word	0x000000ff
        /*06b8*/ 	.word	0x00000148
        /*06bc*/ 	.short	0x010a
        /*06be*/ 	.byte	0x06
	.zero		1


	//   ....[94]....
        /*06c0*/ 	.word	0x00002250
        /*06c4*/ 	.word	0x000000ff
        /*06c8*/ 	.word	0x00000148
        /*06cc*/ 	.short	0x010a
        /*06ce*/ 	.byte	0x0b
	.zero		1


	//   ....[95]....
        /*06d0*/ 	.word	0x00002400
        /*06d4*/ 	.word	0x000000ff
        /*06d8*/ 	.word	0x00000148
        /*06dc*/ 	.short	0x010a
        /*06de*/ 	.byte	0x08
	.zero		1


	//   ....[96]....
        /*06e0*/ 	.word	0x000025f0
        /*06e4*/ 	.word	0x000000ff
        /*06e8*/ 	.word	0x000002a8
        /*06ec*/ 	.short	0x0101
        /*06ee*/ 	.byte	0x18
	.zero		1


	//   ....[97]....
        /*06f0*/ 	.word	0x00002620
        /*06f4*/ 	.word	0x000000ff
        /*06f8*/ 	.word	0x00000148
        /*06fc*/ 	.short	0x010a
        /*06fe*/ 	.byte	0x04
	.zero		1


	//   ....[98]....
        /*0700*/ 	.word	0x00002760
        /*0704*/ 	.word	0x000000ff
        /*0708*/ 	.word	0x00000148
        /*070c*/ 	.short	0x010a
        /*070e*/ 	.byte	0x15
	.zero		1


	//   ....[99]....
        /*0710*/ 	.word	0x00002910
        /*0714*/ 	.word	0x000000ff
        /*0718*/ 	.word	0x00000148
        /*071c*/ 	.short	0x010a
        /*071e*/ 	.byte	0x08
	.zero		1


	//   ....[100]....
        /*0720*/ 	.word	0x00002af0
        /*0724*/ 	.word	0x000000ff
        /*0728*/ 	.word	0x000002b0
        /*072c*/ 	.short	0x010a
        /*072e*/ 	.byte	0x18
	.zero		1


	//   ....[101]....
        /*0730*/ 	.word	0x00002bb0
        /*0734*/ 	.word	0x000000ff
        /*0738*/ 	.word	0x00000000
        /*073c*/ 	.short	0x0101
        /*073e*/ 	.byte	0x04
	.zero		1


	//   ....[102]....
        /*0740*/ 	.word	0x00003180
        /*0744*/ 	.word	0x000000ff
        /*0748*/ 	.word	0x00000000
        /*074c*/ 	.short	0x010a
        /*074e*/ 	.byte	0x04
	.zero		1


	//   ....[103]....
        /*0750*/ 	.word	0x00003220
        /*0754*/ 	.word	0x000000ff
        /*0758*/ 	.word	0x00000000
        /*075c*/ 	.short	0x010a
        /*075e*/ 	.byte	0x05
	.zero		1


	//   ....[104]....
        /*0760*/ 	.word	0x000032c0
        /*0764*/ 	.word	0x000000ff
        /*0768*/ 	.word	0x00000000
        /*076c*/ 	.short	0x010a
        /*076e*/ 	.byte	0x05
	.zero		1


	//   ....[105]....
        /*0770*/ 	.word	0x00003360
        /*0774*/ 	.word	0x000000ff
        /*0778*/ 	.word	0x00000000
        /*077c*/ 	.short	0x010a
        /*077e*/ 	.byte	0x05
	.zero		1


	//   ....[106]....
        /*0780*/ 	.word	0x00003400
        /*0784*/ 	.word	0x000000ff
        /*0788*/ 	.word	0x00000000
        /*078c*/ 	.short	0x010a
        /*078e*/ 	.byte	0x05
	.zero		1


	//   ....[107]....
        /*0790*/ 	.word	0x000034a0
        /*0794*/ 	.word	0x000000ff
        /*0798*/ 	.word	0x00000000
        /*079c*/ 	.short	0x010a
        /*079e*/ 	.byte	0x05
	.zero		1


	//   ....[108]....
        /*07a0*/ 	.word	0x00003540
        /*07a4*/ 	.word	0x000000ff
        /*07a8*/ 	.word	0x00000000
        /*07ac*/ 	.short	0x010a
        /*07ae*/ 	.byte	0x05
	.zero		1


	//   ....[109]....
        /*07b0*/ 	.word	0x000035e0
        /*07b4*/ 	.word	0x000000ff
        /*07b8*/ 	.word	0x00000000
        /*07bc*/ 	.short	0x010a
        /*07be*/ 	.byte	0x05
	.zero		1


	//   ....[110]....
        /*07c0*/ 	.word	0x00003680
        /*07c4*/ 	.word	0x000000ff
        /*07c8*/ 	.word	0x00000000
        /*07cc*/ 	.short	0x010a
        /*07ce*/ 	.byte	0x05
	.zero		1


	//   ....[111]....
        /*07d0*/ 	.word	0x00003720
        /*07d4*/ 	.word	0x000000ff
        /*07d8*/ 	.word	0x00000000
        /*07dc*/ 	.short	0x010a
        /*07de*/ 	.byte	0x05
	.zero		1


	//   ....[112]....
        /*07e0*/ 	.word	0x000037c0
        /*07e4*/ 	.word	0x000000ff
        /*07e8*/ 	.word	0x00000000
        /*07ec*/ 	.short	0x010a
        /*07ee*/ 	.byte	0x05
	.zero		1


	//   ....[113]....
        /*07f0*/ 	.word	0x00003860
        /*07f4*/ 	.word	0x000000ff
        /*07f8*/ 	.word	0x00000000
        /*07fc*/ 	.short	0x010a
        /*07fe*/ 	.byte	0x05
	.zero		1


	//   ....[114]....
        /*0800*/ 	.word	0x00003900
        /*0804*/ 	.word	0x000000ff
        /*0808*/ 	.word	0x00000000
        /*080c*/ 	.short	0x010a
        /*080e*/ 	.byte	0x05
	.zero		1


	//   ....[115]....
        /*0810*/ 	.word	0x000039a0
        /*0814*/ 	.word	0x000000ff
        /*0818*/ 	.word	0x00000000
        /*081c*/ 	.short	0x010a
        /*081e*/ 	.byte	0x05
	.zero		1


	//   ....[116]....
        /*0820*/ 	.word	0x00003a40
        /*0824*/ 	.word	0x000000ff
        /*0828*/ 	.word	0x00000000
        /*082c*/ 	.short	0x010a
        /*082e*/ 	.byte	0x05
	.zero		1


	//   ....[117]....
        /*0830*/ 	.word	0x00003ae0
        /*0834*/ 	.word	0x000000ff
        /*0838*/ 	.word	0x00000000
        /*083c*/ 	.short	0x010a
        /*083e*/ 	.byte	0x05
	.zero		1


	//   ....[118]....
        /*0840*/ 	.word	0x00003b80
        /*0844*/ 	.word	0x000000ff
        /*0848*/ 	.word	0x00000000
        /*084c*/ 	.short	0x010a
        /*084e*/ 	.byte	0x05
	.zero		1


	//   ....[119]....
        /*0850*/ 	.word	0x00003c20
        /*0854*/ 	.word	0x000000ff
        /*0858*/ 	.word	0x00000000
        /*085c*/ 	.short	0x010a
        /*085e*/ 	.byte	0x05
	.zero		1


	//   ....[120]....
        /*0860*/ 	.word	0x00003cc0
        /*0864*/ 	.word	0x000000ff
        /*0868*/ 	.word	0x00000000
        /*086c*/ 	.short	0x010a
        /*086e*/ 	.byte	0x05
	.zero		1


	//   ....[121]....
        /*0870*/ 	.word	0x00003d60
        /*0874*/ 	.word	0x000000ff
        /*0878*/ 	.word	0x00000000
        /*087c*/ 	.short	0x010a
        /*087e*/ 	.byte	0x05
	.zero		1


	//   ....[122]....
        /*0880*/ 	.word	0x00003e00
        /*0884*/ 	.word	0x000000ff
        /*0888*/ 	.word	0x00000000
        /*088c*/ 	.short	0x010a
        /*088e*/ 	.byte	0x05
	.zero		1


	//   ....[123]....
        /*0890*/ 	.word	0x00003ea0
        /*0894*/ 	.word	0x000000ff
        /*0898*/ 	.word	0x00000000
        /*089c*/ 	.short	0x010a
        /*089e*/ 	.byte	0x05
	.zero		1


	//   ....[124]....
        /*08a0*/ 	.word	0x00003f40
        /*08a4*/ 	.word	0x000000ff
        /*08a8*/ 	.word	0x00000000
        /*08ac*/ 	.short	0x010a
        /*08ae*/ 	.byte	0x05
	.zero		1


	//   ....[125]....
        /*08b0*/ 	.word	0x00003fe0
        /*08b4*/ 	.word	0x000000ff
        /*08b8*/ 	.word	0x00000000
        /*08bc*/ 	.short	0x010a
        /*08be*/ 	.byte	0x05
	.zero		1


	//   ....[126]....
        /*08c0*/ 	.word	0x00004080
        /*08c4*/ 	.word	0x000000ff
        /*08c8*/ 	.word	0x00000000
        /*08cc*/ 	.short	0x010a
        /*08ce*/ 	.byte	0x05
	.zero		1


	//   ....[127]....
        /*08d0*/ 	.word	0x00004120
        /*08d4*/ 	.word	0x000000ff
        /*08d8*/ 	.word	0x00000000
        /*08dc*/ 	.short	0x010a
        /*08de*/ 	.byte	0x05
	.zero		1


	//   ....[128]....
        /*08e0*/ 	.word	0x000041c0
        /*08e4*/ 	.word	0x000000ff
        /*08e8*/ 	.word	0x00000000
        /*08ec*/ 	.short	0x010a
        /*08ee*/ 	.byte	0x05
	.zero		1


	//   ....[129]....
        /*08f0*/ 	.word	0x00004260
        /*08f4*/ 	.word	0x000000ff
        /*08f8*/ 	.word	0x00000000
        /*08fc*/ 	.short	0x010a
        /*08fe*/ 	.byte	0x05
	.zero		1


	//   ....[130]....
        /*0900*/ 	.word	0x00004300
        /*0904*/ 	.word	0x000000ff
        /*0908*/ 	.word	0x00000000
        /*090c*/ 	.short	0x010a
        /*090e*/ 	.byte	0x05
	.zero		1


	//   ....[131]....
        /*0910*/ 	.word	0x000043a0
        /*0914*/ 	.word	0x000000ff
        /*0918*/ 	.word	0x00000000
        /*091c*/ 	.short	0x010a
        /*091e*/ 	.byte	0x05
	.zero		1


	//   ....[132]....
        /*0920*/ 	.word	0x00004440
        /*0924*/ 	.word	0x000000ff
        /*0928*/ 	.word	0x00000000
        /*092c*/ 	.short	0x010a
        /*092e*/ 	.byte	0x05
	.zero		1


	//   ....[133]....
        /*0930*/ 	.word	0x000044e0
        /*0934*/ 	.word	0x000000ff
        /*0938*/ 	.word	0x00000000
        /*093c*/ 	.short	0x010a
        /*093e*/ 	.byte	0x05
	.zero		1


	//   ....[134]....
        /*0940*/ 	.word	0x00004580
        /*0944*/ 	.word	0x000000ff
        /*0948*/ 	.word	0x00000000
        /*094c*/ 	.short	0x010a
        /*094e*/ 	.byte	0x05
	.zero		1


	//   ....[135]....
        /*0950*/ 	.word	0x00004620
        /*0954*/ 	.word	0x000000ff
        /*0958*/ 	.word	0x00000000
        /*095c*/ 	.short	0x010a
        /*095e*/ 	.byte	0x05
	.zero		1


	//   ....[136]....
        /*0960*/ 	.word	0x000046c0
        /*0964*/ 	.word	0x000000ff
        /*0968*/ 	.word	0x00000000
        /*096c*/ 	.short	0x010a
        /*096e*/ 	.byte	0x05
	.zero		1


	//   ....[137]....
        /*0970*/ 	.word	0x00004760
        /*0974*/ 	.word	0x000000ff
        /*0978*/ 	.word	0x00000000
        /*097c*/ 	.short	0x010a
        /*097e*/ 	.byte	0x05
	.zero		1


	//   ....[138]....
        /*0980*/ 	.word	0x00004800
        /*0984*/ 	.word	0x000000ff
        /*0988*/ 	.word	0x00000000
        /*098c*/ 	.short	0x010a
        /*098e*/ 	.byte	0x05
	.zero		1


	//   ....[139]....
        /*0990*/ 	.word	0x000048a0
        /*0994*/ 	.word	0x000000ff
        /*0998*/ 	.word	0x00000000
        /*099c*/ 	.short	0x010a
        /*099e*/ 	.byte	0x05
	.zero		1


	//   ....[140]....
        /*09a0*/ 	.word	0x00004940
        /*09a4*/ 	.word	0x000000ff
        /*09a8*/ 	.word	0x00000000
        /*09ac*/ 	.short	0x010a
        /*09ae*/ 	.byte	0x05
	.zero		1


	//   ....[141]....
        /*09b0*/ 	.word	0x000049e0
        /*09b4*/ 	.word	0x000000ff
        /*09b8*/ 	.word	0x00000000
        /*09bc*/ 	.short	0x010a
        /*09be*/ 	.byte	0x05
	.zero		1


	//   ....[142]....
        /*09c0*/ 	.word	0x00004a90
        /*09c4*/ 	.word	0x00000000
        /*09c8*/ 	.word	0x00000000
        /*09cc*/ 	.short	0x010a
        /*09ce*/ 	.byte	0xff
	.zero		1


	//   ....[143]....
        /*09d0*/ 	.word	0x00004be0
        /*09d4*/ 	.word	0x000000ff
        /*09d8*/ 	.word	0x000002b8
        /*09dc*/ 	.short	0x010a
        /*09de*/ 	.byte	0x04
	.zero		1


	//   ....[144]....
        /*09e0*/ 	.word	0x00004c80
        /*09e4*/ 	.word	0x000000ff
        /*09e8*/ 	.word	0x000002b0
        /*09ec*/ 	.short	0x010a
        /*09ee*/ 	.byte	0x04
	.zero		1


	//   ....[145]....
        /*09f0*/ 	.word	0x00004d20
        /*09f4*/ 	.word	0x000000ff
        /*09f8*/ 	.word	0x00000000
        /*09fc*/ 	.short	0x0101
        /*09fe*/ 	.byte	0x05
	.zero		1


	//   ....[146]....
        /*0a00*/ 	.word	0x00004d60
        /*0a04*/ 	.word	0x000000ff
        /*0a08*/ 	.word	0x000002b8
        /*0a0c*/ 	.short	0x0106
        /*0a0e*/ 	.byte	0x04
	.zero		1


	//   ....[147]....
        /*0a10*/ 	.word	0x00004da0
        /*0a14*/ 	.word	0x00000000
        /*0a18*/ 	.word	0x000002b8
        /*0a1c*/ 	.short	0x010a
        /*0a1e*/ 	.byte	0xff
	.zero		1


	//   ....[148]....
        /*0a20*/ 	.word	0x00004ff0
        /*0a24*/ 	.word	0x000000ff
        /*0a28*/ 	.word	0x00000008
        /*0a2c*/ 	.short	0x010a
        /*0a2e*/ 	.byte	0x05
	.zero		1


	//   ....[149]....
        /*0a30*/ 	.word	0x00005010
        /*0a34*/ 	.word	0x000000ff
        /*0a38*/ 	.word	0x00000008
        /*0a3c*/ 	.short	0x010a
        /*0a3e*/ 	.byte	0x05
	.zero		1


	//   ....[150]....
        /*0a40*/ 	.word	0x000051a0
        /*0a44*/ 	.word	0x000000ff
        /*0a48*/ 	.word	0x00000008
        /*0a4c*/ 	.short	0x010a
        /*0a4e*/ 	.byte	0x05
	.zero		1


	//   ....[151]....
        /*0a50*/ 	.word	0x000051c0
        /*0a54*/ 	.word	0x000000ff
        /*0a58*/ 	.word	0x00000008
        /*0a5c*/ 	.short	0x010a
        /*0a5e*/ 	.byte	0x05
	.zero		1


	//   ....[152]....
        /*0a60*/ 	.word	0x00005280
        /*0a64*/ 	.word	0x000000ff
        /*0a68*/ 	.word	0x00000000
        /*0a6c*/ 	.short	0x0101
        /*0a6e*/ 	.byte	0x04
	.zero		1


	//   ....[153]....
        /*0a70*/ 	.word	0x00005570
        /*0a74*/ 	.word	0x000000ff
        /*0a78*/ 	.word	0x000002b0
        /*0a7c*/ 	.short	0x010a
        /*0a7e*/ 	.byte	0x0f
	.zero		1


	//   ....[154]....
        /*0a80*/ 	.word	0x00005610
        /*0a84*/ 	.word	0x000000ff
        /*0a88*/ 	.word	0x00000000
        /*0a8c*/ 	.short	0x0101
        /*0a8e*/ 	.byte	0x18
	.zero		1


	//   ....[155]....
        /*0a90*/ 	.word	0x00005650
        /*0a94*/ 	.word	0x000000ff
        /*0a98*/ 	.word	0x000002d0
        /*0a9c*/ 	.short	0x010a
        /*0a9e*/ 	.byte	0x14
	.zero		1


	//   ....[156]....
        /*0aa0*/ 	.word	0x00005720
        /*0aa4*/ 	.word	0x000000ff
        /*0aa8*/ 	.word	0x00000000
        /*0aac*/ 	.short	0x010a
        /*0aae*/ 	.byte	0x04
	.zero		1


	//   ....[157]....
        /*0ab0*/ 	.word	0x00005790
        /*0ab4*/ 	.word	0x000000ff
        /*0ab8*/ 	.word	0x00000000
        /*0abc*/ 	.short	0x010a
        /*0abe*/ 	.byte	0x0a
	.zero		1


	//   ....[158]....
        /*0ac0*/ 	.word	0x000058b0
        /*0ac4*/ 	.word	0x000000ff
        /*0ac8*/ 	.word	0x00000000
        /*0acc*/ 	.short	0x010a
        /*0ace*/ 	.byte	0x05
	.zero		1


	//   ....[159]....
        /*0ad0*/ 	.word	0x00005ab0
        /*0ad4*/ 	.word	0x000000ff
        /*0ad8*/ 	.word	0x00000000
        /*0adc*/ 	.short	0x010a
        /*0ade*/ 	.byte	0x04
	.zero		1


	//   ....[160]....
        /*0ae0*/ 	.word	0x00005b50
        /*0ae4*/ 	.word	0x00000000
        /*0ae8*/ 	.word	0x00000000
        /*0aec*/ 	.short	0x010a
        /*0aee*/ 	.byte	0xff
	.zero		1


	//   ....[161]....
        /*0af0*/ 	.word	0x00005b90
        /*0af4*/ 	.word	0x00000000
        /*0af8*/ 	.word	0x00000000
        /*0afc*/ 	.short	0x010a
        /*0afe*/ 	.byte	0xff
	.zero		1


	//   ....[162]....
        /*0b00*/ 	.word	0x00005c00
        /*0b04*/ 	.word	0x000000ff
        /*0b08*/ 	.word	0x00000000
        /*0b0c*/ 	.short	0x0101
        /*0b0e*/ 	.byte	0x04
	.zero		1


	//   ....[163]....
        /*0b10*/ 	.word	0x00005c40
        /*0b14*/ 	.word	0x000000ff
        /*0b18*/ 	.word	0x000002e0
        /*0b1c*/ 	.short	0x010a
        /*0b1e*/ 	.byte	0x0f
	.zero		1


	//   ....[164]....
        /*0b20*/ 	.word	0x00005ca0
        /*0b24*/ 	.word	0x000000ff
        /*0b28*/ 	.word	0x00000000
        /*0b2c*/ 	.short	0x0101
        /*0b2e*/ 	.byte	0x04
	.zero		1


	//   ....[165]....
        /*0b30*/ 	.word	0x00006300
        /*0b34*/ 	.word	0x000000ff
        /*0b38*/ 	.word	0x000002b0
        /*0b3c*/ 	.short	0x010a
        /*0b3e*/ 	.byte	0x18
	.zero		1


	//   ....[166]....
        /*0b40*/ 	.word	0x000063a0
        /*0b44*/ 	.word	0x000000ff
        /*0b48*/ 	.word	0x00000000
        /*0b4c*/ 	.short	0x0101
        /*0b4e*/ 	.byte	0x2a
	.zero		1


	//   ....[167]....
        /*0b50*/ 	.word	0x000068d0
        /*0b54*/ 	.word	0x000000ff
        /*0b58*/ 	.word	0x000002a8
        /*0b5c*/ 	.short	0x010a
        /*0b5e*/ 	.byte	0x18
	.zero		1


	//   ....[168]....
        /*0b60*/ 	.word	0x00006b90
        /*0b64*/ 	.word	0x000000ff
        /*0b68*/ 	.word	0x00000298
        /*0b6c*/ 	.short	0x010a
        /*0b6e*/ 	.byte	0x18
	.zero		1


	//   ....[169]....
        /*0b70*/ 	.word	0x00006e70
        /*0b74*/ 	.word	0x000000ff
        /*0b78*/ 	.word	0x00000290
        /*0b7c*/ 	.short	0x010b
        /*0b7e*/ 	.byte	0x18
	.zero		1


	//   ....[170]....
        /*0b80*/ 	.word	0x00006ea0
        /*0b84*/ 	.word	0x000000ff
        /*0b88*/ 	.word	0x00000000
        /*0b8c*/ 	.short	0x0101
        /*0b8e*/ 	.byte	0x30
	.zero		1


	//   ....[171]....
        /*0b90*/ 	.word	0x00006f30
        /*0b94*/ 	.word	0x00000000
        /*0b98*/ 	.word	0x00000298
        /*0b9c*/ 	.short	0x010a
        /*0b9e*/ 	.byte	0xff
	.zero		1


	//   ....[172]....
        /*0ba0*/ 	.word	0x00007280
        /*0ba4*/ 	.word	0x000000ff
        /*0ba8*/ 	.word	0x000002b0
        /*0bac*/ 	.short	0x010a
        /*0bae*/ 	.byte	0x2d
	.zero		1


	//   ....[173]....
        /*0bb0*/ 	.word	0x00007350
        /*0bb4*/ 	.word	0x000000ff
        /*0bb8*/ 	.word	0x00000000
        /*0bbc*/ 	.short	0x0101
        /*0bbe*/ 	.byte	0x04
	.zero		1


	//   ....[174]....
        /*0bc0*/ 	.word	0x000080d0
        /*0bc4*/ 	.word	0x000000ff
        /*0bc8*/ 	.word	0x00000290
        /*0bcc*/ 	.short	0x010a
        /*0bce*/ 	.byte	0x2d
	.zero		1


	//   ....[175]....
        /*0bd0*/ 	.word	0x000080f0
        /*0bd4*/ 	.word	0x00000097
        /*0bd8*/ 	.word	0x000002c0
        /*0bdc*/ 	.short	0x010a
        /*0bde*/ 	.byte	0xff
	.zero		1


	//   ....[176]....
        /*0be0*/ 	.word	0x00008280
        /*0be4*/ 	.word	0x000000ff
        /*0be8*/ 	.word	0x00000290
        /*0bec*/ 	.short	0x010a
        /*0bee*/ 	.byte	0x2d
	.zero		1


	//   ....[177]....
        /*0bf0*/ 	.word	0x00008390
        /*0bf4*/ 	.word	0x000000ff
        /*0bf8*/ 	.word	0x00000000
        /*0bfc*/ 	.short	0x0101
        /*0bfe*/ 	.byte	0x04
	.zero		1


	//   ....[178]....
        /*0c00*/ 	.word	0x000083f0
        /*0c04*/ 	.word	0x00000097
        /*0c08*/ 	.word	0x000002c0
        /*0c0c*/ 	.short	0x010a
        /*0c0e*/ 	.byte	0xff
	.zero		1


	//   ....[179]....
        /*0c10*/ 	.word	0x000089e0
        /*0c14*/ 	.word	0x00000097
        /*0c18*/ 	.word	0x00000000
        /*0c1c*/ 	.short	0x0101
        /*0c1e*/ 	.byte	0xff
	.zero		1


	//   ....[180]....
        /*0c20*/ 	.word	0x00009a00
        /*0c24*/ 	.word	0x00000000
        /*0c28*/ 	.word	0x00000148
        /*0c2c*/ 	.short	0x010a
        /*0c2e*/ 	.byte	0xff
	.zero		1


	//   ....[181]....
        /*0c30*/ 	.word	0x00009a60
        /*0c34*/ 	.word	0x00000000
        /*0c38*/ 	.word	0x00000148
        /*0c3c*/ 	.short	0x010a
        /*0c3e*/ 	.byte	0xff
	.zero		1


	//   ....[182]....
        /*0c40*/ 	.word	0x00009ac0
        /*0c44*/ 	.word	0x00000000
        /*0c48*/ 	.word	0x000002b0
        /*0c4c*/ 	.short	0x010a
        /*0c4e*/ 	.byte	0xff
	.zero		1


	//   ....[183]....
        /*0c50*/ 	.word	0x00009b20
        /*0c54*/ 	.word	0x00000000
        /*0c58*/ 	.word	0x00000000
        /*0c5c*/ 	.short	0x010a
        /*0c5e*/ 	.byte	0xff
	.zero		1


	//   ....[184]....
        /*0c60*/ 	.word	0x00009b80
        /*0c64*/ 	.word	0x00000000
        /*0c68*/ 	.word	0x00000000
        /*0c6c*/ 	.short	0x010a
        /*0c6e*/ 	.byte	0xff
	.zero		1


	//   ....[185]....
        /*0c70*/ 	.word	0x00009be0
        /*0c74*/ 	.word	0x00000000
        /*0c78*/ 	.word	0x00000000
        /*0c7c*/ 	.short	0x010a
        /*0c7e*/ 	.byte	0xff
	.zero		1


	//   ....[186]....
        /*0c80*/ 	.word	0x00009c40
        /*0c84*/ 	.word	0x00000000
        /*0c88*/ 	.word	0x00000000
        /*0c8c*/ 	.short	0x010a
        /*0c8e*/ 	.byte	0xff
	.zero		1


	//   ....[187]....
        /*0c90*/ 	.word	0x00009ca0
        /*0c94*/ 	.word	0x00000000
        /*0c98*/ 	.word	0x00000000
        /*0c9c*/ 	.short	0x010a
        /*0c9e*/ 	.byte	0xff
	.zero		1


	//   ....[188]....
        /*0ca0*/ 	.word	0x00009d00
        /*0ca4*/ 	.word	0x00000000
        /*0ca8*/ 	.word	0x00000000
        /*0cac*/ 	.short	0x010a
        /*0cae*/ 	.byte	0xff
	.zero		1


	//   ....[189]....
        /*0cb0*/ 	.word	0x00009d60
        /*0cb4*/ 	.word	0x00000000
        /*0cb8*/ 	.word	0x00000000
        /*0cbc*/ 	.short	0x010a
        /*0cbe*/ 	.byte	0xff
	.zero		1


	//   ....[190]....
        /*0cc0*/ 	.word	0x00009dc0
        /*0cc4*/ 	.word	0x00000000
        /*0cc8*/ 	.word	0x00000000
        /*0ccc*/ 	.short	0x010a
        /*0cce*/ 	.byte	0xff
	.zero		1


	//   ....[191]....
        /*0cd0*/ 	.word	0x00009e20
        /*0cd4*/ 	.word	0x00000000
        /*0cd8*/ 	.word	0x00000000
        /*0cdc*/ 	.short	0x010a
        /*0cde*/ 	.byte	0xff
	.zero		1


	//   ....[192]....
        /*0ce0*/ 	.word	0x00009e80
        /*0ce4*/ 	.word	0x00000000
        /*0ce8*/ 	.word	0x00000000
        /*0cec*/ 	.short	0x010a
        /*0cee*/ 	.byte	0xff
	.zero		1


	//   ....[193]....
        /*0cf0*/ 	.word	0x00009ee0
        /*0cf4*/ 	.word	0x00000000
        /*0cf8*/ 	.word	0x00000000
        /*0cfc*/ 	.short	0x010a
        /*0cfe*/ 	.byte	0xff
	.zero		1


	//   ....[194]....
        /*0d00*/ 	.word	0x00009f40
        /*0d04*/ 	.word	0x00000000
        /*0d08*/ 	.word	0x00000000
        /*0d0c*/ 	.short	0x010a
        /*0d0e*/ 	.byte	0xff
	.zero		1


	//   ....[195]....
        /*0d10*/ 	.word	0x00009fa0
        /*0d14*/ 	.word	0x00000000
        /*0d18*/ 	.word	0x00000000
        /*0d1c*/ 	.short	0x010a
        /*0d1e*/ 	.byte	0xff
	.zero		1


	//   ....[196]....
        /*0d20*/ 	.word	0x0000a000
        /*0d24*/ 	.word	0x00000000
        /*0d28*/ 	.word	0x00000000
        /*0d2c*/ 	.short	0x010a
        /*0d2e*/ 	.byte	0xff
	.zero		1


	//   ....[197]....
        /*0d30*/ 	.word	0x0000a060
        /*0d34*/ 	.word	0x00000000
        /*0d38*/ 	.word	0x00000000
        /*0d3c*/ 	.short	0x010a
        /*0d3e*/ 	.byte	0xff
	.zero		1


	//   ....[198]....
        /*0d40*/ 	.word	0x0000a0c0
        /*0d44*/ 	.word	0x00000000
        /*0d48*/ 	.word	0x00000000
        /*0d4c*/ 	.short	0x010a
        /*0d4e*/ 	.byte	0xff
	.zero		1


	//   ....[199]....
        /*0d50*/ 	.word	0x0000a120
        /*0d54*/ 	.word	0x00000000
        /*0d58*/ 	.word	0x00000000
        /*0d5c*/ 	.short	0x010a
        /*0d5e*/ 	.byte	0xff
	.zero		1


	//   ....[200]....
        /*0d60*/ 	.word	0x0000a180
        /*0d64*/ 	.word	0x00000000
        /*0d68*/ 	.word	0x00000000
        /*0d6c*/ 	.short	0x010a
        /*0d6e*/ 	.byte	0xff
	.zero		1


	//   ....[201]....
        /*0d70*/ 	.word	0x0000a1e0
        /*0d74*/ 	.word	0x00000000
        /*0d78*/ 	.word	0x00000000
        /*0d7c*/ 	.short	0x010a
        /*0d7e*/ 	.byte	0xff
	.zero		1


	//   ....[202]....
        /*0d80*/ 	.word	0x0000a240
        /*0d84*/ 	.word	0x00000000
        /*0d88*/ 	.word	0x00000000
        /*0d8c*/ 	.short	0x010a
        /*0d8e*/ 	.byte	0xff
	.zero		1


	//   ....[203]....
        /*0d90*/ 	.word	0x0000a2a0
        /*0d94*/ 	.word	0x00000000
        /*0d98*/ 	.word	0x00000000
        /*0d9c*/ 	.short	0x010a
        /*0d9e*/ 	.byte	0xff
	.zero		1


	//   ....[204]....
        /*0da0*/ 	.word	0x0000a300
        /*0da4*/ 	.word	0x00000000
        /*0da8*/ 	.word	0x00000000
        /*0dac*/ 	.short	0x010a
        /*0dae*/ 	.byte	0xff
	.zero		1


	//   ....[205]....
        /*0db0*/ 	.word	0x0000a360
        /*0db4*/ 	.word	0x00000000
        /*0db8*/ 	.word	0x00000000
        /*0dbc*/ 	.short	0x010a
        /*0dbe*/ 	.byte	0xff
	.zero		1


	//   ....[206]....
        /*0dc0*/ 	.word	0x0000a3c0
        /*0dc4*/ 	.word	0x00000000
        /*0dc8*/ 	.word	0x00000000
        /*0dcc*/ 	.short	0x010a
        /*0dce*/ 	.byte	0xff
	.zero		1


	//   ....[207]....
        /*0dd0*/ 	.word	0x0000a420
        /*0dd4*/ 	.word	0x00000000
        /*0dd8*/ 	.word	0x00000000
        /*0ddc*/ 	.short	0x010a
        /*0dde*/ 	.byte	0xff
	.zero		1


	//   ....[208]....
        /*0de0*/ 	.word	0x0000a480
        /*0de4*/ 	.word	0x00000000
        /*0de8*/ 	.word	0x00000000
        /*0dec*/ 	.short	0x010a
        /*0dee*/ 	.byte	0xff
	.zero		1


	//   ....[209]....
        /*0df0*/ 	.word	0x0000a4e0
        /*0df4*/ 	.word	0x00000000
        /*0df8*/ 	.word	0x00000000
        /*0dfc*/ 	.short	0x010a
        /*0dfe*/ 	.byte	0xff
	.zero		1


	//   ....[210]....
        /*0e00*/ 	.word	0x0000a540
        /*0e04*/ 	.word	0x00000000
        /*0e08*/ 	.word	0x00000000
        /*0e0c*/ 	.short	0x010a
        /*0e0e*/ 	.byte	0xff
	.zero		1


	//   ....[211]....
        /*0e10*/ 	.word	0x0000a5a0
        /*0e14*/ 	.word	0x00000000
        /*0e18*/ 	.word	0x00000000
        /*0e1c*/ 	.short	0x010a
        /*0e1e*/ 	.byte	0xff
	.zero		1


	//   ....[212]....
        /*0e20*/ 	.word	0x0000a600
        /*0e24*/ 	.word	0x00000000
        /*0e28*/ 	.word	0x00000000
        /*0e2c*/ 	.short	0x010a
        /*0e2e*/ 	.byte	0xff
	.zero		1


	//   ....[213]....
        /*0e30*/ 	.word	0x0000a660
        /*0e34*/ 	.word	0x00000000
        /*0e38*/ 	.word	0x00000000
        /*0e3c*/ 	.short	0x010a
        /*0e3e*/ 	.byte	0xff
	.zero		1


	//   ....[214]....
        /*0e40*/ 	.word	0x0000a6c0
        /*0e44*/ 	.word	0x00000000
        /*0e48*/ 	.word	0x00000000
        /*0e4c*/ 	.short	0x010a
        /*0e4e*/ 	.byte	0xff
	.zero		1


	//   ....[215]....
        /*0e50*/ 	.word	0x0000a720
        /*0e54*/ 	.word	0x00000000
        /*0e58*/ 	.word	0x00000000
        /*0e5c*/ 	.short	0x010a
        /*0e5e*/ 	.byte	0xff
	.zero		1


	//   ....[216]....
        /*0e60*/ 	.word	0x0000a780
        /*0e64*/ 	.word	0x00000000
        /*0e68*/ 	.word	0x00000000
        /*0e6c*/ 	.short	0x010a
        /*0e6e*/ 	.byte	0xff
	.zero		1


	//   ....[217]....
        /*0e70*/ 	.word	0x0000a7e0
        /*0e74*/ 	.word	0x00000000
        /*0e78*/ 	.word	0x00000000
        /*0e7c*/ 	.short	0x010a
        /*0e7e*/ 	.byte	0xff
	.zero		1


	//   ....[218]....
        /*0e80*/ 	.word	0x0000a840
        /*0e84*/ 	.word	0x00000000
        /*0e88*/ 	.word	0x00000000
        /*0e8c*/ 	.short	0x010a
        /*0e8e*/ 	.byte	0xff
	.zero		1


	//   ....[219]....
        /*0e90*/ 	.word	0x0000a8a0
        /*0e94*/ 	.word	0x00000000
        /*0e98*/ 	.word	0x00000000
        /*0e9c*/ 	.short	0x010a
        /*0e9e*/ 	.byte	0xff
	.zero		1


	//   ....[220]....
        /*0ea0*/ 	.word	0x0000a900
        /*0ea4*/ 	.word	0x00000000
        /*0ea8*/ 	.word	0x00000000
        /*0eac*/ 	.short	0x010a
        /*0eae*/ 	.byte	0xff
	.zero		1


	//   ....[221]....
        /*0eb0*/ 	.word	0x0000a960
        /*0eb4*/ 	.word	0x00000000
        /*0eb8*/ 	.word	0x00000000
        /*0ebc*/ 	.short	0x010a
        /*0ebe*/ 	.byte	0xff
	.zero		1


	//   ....[222]....
        /*0ec0*/ 	.word	0x0000a9c0
        /*0ec4*/ 	.word	0x00000000
        /*0ec8*/ 	.word	0x00000000
        /*0ecc*/ 	.short	0x010a
        /*0ece*/ 	.byte	0xff
	.zero		1


	//   ....[223]....
        /*0ed0*/ 	.word	0x0000aa20
        /*0ed4*/ 	.word	0x00000004
        /*0ed8*/ 	.word	0x000002b8
        /*0edc*/ 	.short	0x010a
        /*0ede*/ 	.byte	0xff
	.zero		1


	//   ....[224]....
        /*0ee0*/ 	.word	0x0000aa80
        /*0ee4*/ 	.word	0x00000004
        /*0ee8*/ 	.word	0x000002b0
        /*0eec*/ 	.short	0x010a
        /*0eee*/ 	.byte	0xff
	.zero		1


	//   ....[225]....
        /*0ef0*/ 	.word	0x0000aae0
        /*0ef4*/ 	.word	0x00000005
        /*0ef8*/ 	.word	0x00000008
        /*0efc*/ 	.short	0x010a
        /*0efe*/ 	.byte	0xff
	.zero		1


	//   ....[226]....
        /*0f00*/ 	.word	0x0000abd0
        /*0f04*/ 	.word	0x00000003
        /*0f08*/ 	.word	0x00000008
        /*0f0c*/ 	.short	0x010a
        /*0f0e*/ 	.byte	0xff
	.zero		1


	//   ....[227]....
        /*0f10*/ 	.word	0x0000ac30
        /*0f14*/ 	.word	0x00000004
        /*0f18*/ 	.word	0x000002b0
        /*0f1c*/ 	.short	0x010a
        /*0f1e*/ 	.byte	0xff
	.zero		1


	//   ....[228]....
        /*0f20*/ 	.word	0x0000ac90
        /*0f24*/ 	.word	0x00000004
        /*0f28*/ 	.word	0x000002d0
        /*0f2c*/ 	.short	0x010a
        /*0f2e*/ 	.byte	0xff
	.zero		1


	//   ....[229]....
        /*0f30*/ 	.word	0x0000acf0
        /*0f34*/ 	.word	0x00000004
        /*0f38*/ 	.word	0x00000000
        /*0f3c*/ 	.short	0x010a
        /*0f3e*/ 	.byte	0xff
	.zero		1


	//   ....[230]....
        /*0f40*/ 	.word	0x0000ad50
        /*0f44*/ 	.word	0x00000000
        /*0f48*/ 	.word	0x00000000
        /*0f4c*/ 	.short	0x010a
        /*0f4e*/ 	.byte	0xff
	.zero		1


	//   ....[231]....
        /*0f50*/ 	.word	0x0000adb0
        /*0f54*/ 	.word	0x00000000
        /*0f58*/ 	.word	0x000002e0
        /*0f5c*/ 	.short	0x010a
        /*0f5e*/ 	.byte	0xff
	.zero		1


	//   ....[232]....
        /*0f60*/ 	.word	0x0000ae10
        /*0f64*/ 	.word	0x00000000
        /*0f68*/ 	.word	0x000002b0
        /*0f6c*/ 	.short	0x010a
        /*0f6e*/ 	.byte	0xff
	.zero		1


	//   ....[233]....
        /*0f70*/ 	.word	0x0000ae70
        /*0f74*/ 	.word	0x00000002
        /*0f78*/ 	.word	0x000002a8
        /*0f7c*/ 	.short	0x010a
        /*0f7e*/ 	.byte	0xff
	.zero		1


	//   ....[234]....
        /*0f80*/ 	.word	0x0000aed0
        /*0f84*/ 	.word	0x00000000
        /*0f88*/ 	.word	0x00000298
        /*0f8c*/ 	.short	0x010a
        /*0f8e*/ 	.byte	0xff
	.zero		1


	//   ....[235]....
        /*0f90*/ 	.word	0x0000af30
        /*0f94*/ 	.word	0x00000000
        /*0f98*/ 	.word	0x000002b0
        /*0f9c*/ 	.short	0x010a
        /*0f9e*/ 	.byte	0xff
	.zero		1


	//   ....[236]....
        /*0fa0*/ 	.word	0x0000af90
        /*0fa4*/ 	.word	0x00000003
        /*0fa8*/ 	.word	0x00000290
        /*0fac*/ 	.short	0x010a
        /*0fae*/ 	.byte	0xff
	.zero		1


	//   ....[237]....
        /*0fb0*/ 	.word	0x0000afe0
        /*0fb4*/ 	.word	0x00000097
        /*0fb8*/ 	.word	0x000002c0
        /*0fbc*/ 	.short	0x010a
        /*0fbe*/ 	.byte	0xff
	.zero		1


	//----- nvinfo : EIATTR_NUM_MBARRIERS
	.align		4
.L_47:
        /*0fc0*/ 	.byte	0x03, 0x38
        /*0fc2*/ 	.short	0x005d


	//----- nvinfo : EIATTR_EXIT_INSTR_OFFSETS
	.align		4
        /*0fc4*/ 	.byte	0x04, 0x1c
        /*0fc6*/ 	.short	(.L_49 - .L_48)


	//   ....[0]....
.L_48:
        /*0fc8*/ 	.word	0x00004ac0


	//   ....[1]....
        /*0fcc*/ 	.word	0x00004d70


	//   ....[2]....
        /*0fd0*/ 	.word	0x00004dd0


	//   ....[3]....
        /*0fd4*/ 	.word	0x00005ed0


	//   ....[4]....
        /*0fd8*/ 	.word	0x00006f60


	//   ....[5]....
        /*0fdc*/ 	.word	0x00006fa0


	//   ....[6]....
        /*0fe0*/ 	.word	0x000099e0


	//----- nvinfo : EIATTR_MAX_THREADS
	.align		4
.L_49:
        /*0fe4*/ 	.byte	0x04, 0x05
        /*0fe6*/ 	.short	(.L_51 - .L_50)
.L_50:
        /*0fe8*/ 	.word	0x00000100
        /*0fec*/ 	.word	0x00000001
        /*0ff0*/ 	.word	0x00000001


	//----- nvinfo : EIATTR_CRS_STACK_SIZE
	.align		4
.L_51:
        /*0ff4*/ 	.byte	0x04, 0x1e
        /*0ff6*/ 	.short	(.L_53 - .L_52)
.L_52:
        /*0ff8*/ 	.word	0x00000000


	//----- nvinfo : EIATTR_CBANK_PARAM_SIZE
	.align		4
.L_53:
        /*0ffc*/ 	.byte	0x03, 0x19
        /*0ffe*/ 	.short	0x0800


	//----- nvinfo : EIATTR_PARAM_CBANK
	.align		4
        /*1000*/ 	.byte	0x04, 0x0a
        /*1002*/ 	.short	(.L_55 - .L_54)
	.align		4
.L_54:
        /*1004*/ 	.word	index@(.nv.constant0._ZN7cutlass13device_kernelINS_4conv6kernel13ConvUniversalINS1_16ConvProblemShapeILNS1_8OperatorE2ELi2EEENS1_10collective14CollectiveConvINS1_47MainloopSm100TmaUmmaWarpSpecializedImplicitGemmILS5_2ELi41ELi2ELi1ELi2EN4cute5tupleIJNSA_1CILi2EEENSC_ILi1EEESE_EEEEENSB_IJNSC_ILi256EEENSB_IJNSC_ILi64EEEEEENSB_IJNSC_ILi32EEEEEEEEENS_12float_e4m3_tESN_NSA_8TiledMMAINSA_8MMA_AtomIJNSA_10MMA_TraitsINSA_25SM100_MMA_F8F6F4_2x1SM_SSEJSN_SN_fSH_SI_NSA_17integral_constantINSA_4UMMA5MajorELSU_1EEESV_NSS_INST_7ScaleInELSW_0EEESX_EEEEEENSA_6LayoutINSB_IJSE_SE_SE_EEENSB_IJNSC_ILi0EEES12_S12_EEEEENSB_IJNSA_10UnderscoreES15_S15_EEEEENS7_6detail27Sm100ImplicitGemmTileTraitsINSA_18SM100_TMA_2SM_LOADENSA_14ComposedLayoutINSA_7SwizzleILi3ELi4ELi3EEENSA_18smem_ptr_flag_bitsILi8EEENS10_INSB_IJNSC_ILi128EEENSC_ILi8EEEEEENSB_IJSE_S1G_EEEEEEEvEENS19_INSA_25SM100_TMA_2SM_LOAD_IM2COLENS1B_INS1C_ILi1ELi4ELi3EEES1F_NS10_INSB_IJSK_S1H_EEENSB_IJSE_SK_EEEEEEEvEEEENS_8epilogue10collective18CollectiveEpilogueINS1V_23Sm100TmaWarpSpecializedILi1ELi1ELi64ELb0ELb0EEEJNSB_IJS1G_SJ_SL_EEENSB_IJNS10_IS1G_SE_EENS10_ISI_SE_EEEEESN_NSB_IJlNSB_IJSE_llEEES12_EEESN_S25_NS1V_6fusion15FusionCallbacksIS1Z_NS26_17LinearCombinationISN_fSN_fLNS_15FloatRoundStyleE2EEES20_S23_JEEENSA_5SM1004TMEM4LOAD26SM100_TMEM_LOAD_32dp32b64xENSA_13SM90_TMA_LOADENS1B_INS1C_ILi2ELi4ELi3EEES1F_NS10_INSB_IJS1H_SI_EEENSB_IJSI_SE_EEEEEEENSA_39AutoVectorizingCopyWithAssumedAlignmentILi128EEENSA_14SM90_TMA_STOREES2L_S2N_S2N_EEEvvEEEEvNT_6ParamsE)
        /*1008*/ 	.short	0x0380
        /*100a*/ 	.short	0x0800


	//----- nvinfo : EIATTR_SW_WAR
	.align		4
.L_55:
        /*100c*/ 	.byte	0x04, 0x36
        /*100e*/ 	.short	(.L_57 - .L_56)
.L_56:
        /*1010*/ 	.word	0x00000008
.L_57:


//--------------------- .nv.callgraph             --------------------------
	.section	.nv.callgraph,"",@"SHT_CUDA_CALLGRAPH"
	.align	4
	.sectionentsize	8
	.align		4
        /*0000*/ 	.word	0x00000000
	.align		4
        /*0004*/ 	.word	0xffffffff
	.align		4
        /*0008*/ 	.word	index@(_ZN7cutlass13device_kernelINS_4conv6kernel13ConvUniversalINS1_16ConvProblemShapeILNS1_8OperatorE2ELi2EEENS1_10collective14CollectiveConvINS1_47MainloopSm100TmaUmmaWarpSpecializedImplicitGemmILS5_2ELi41ELi2ELi1ELi2EN4cute5tupleIJNSA_1CILi2EEENSC_ILi1EEESE_EEEEENSB_IJNSC_ILi256EEENSB_IJNSC_ILi64EEEEEENSB_IJNSC_ILi32EEEEEEEEENS_12float_e4m3_tESN_NSA_8TiledMMAINSA_8MMA_AtomIJNSA_10MMA_TraitsINSA_25SM100_MMA_F8F6F4_2x1SM_SSEJSN_SN_fSH_SI_NSA_17integral_constantINSA_4UMMA5MajorELSU_1EEESV_NSS_INST_7ScaleInELSW_0EEESX_EEEEEENSA_6LayoutINSB_IJSE_SE_SE_EEENSB_IJNSC_ILi0EEES12_S12_EEEEENSB_IJNSA_10UnderscoreES15_S15_EEEEENS7_6detail27Sm100ImplicitGemmTileTraitsINSA_18SM100_TMA_2SM_LOADENSA_14ComposedLayoutINSA_7SwizzleILi3ELi4ELi3EEENSA_18smem_ptr_flag_bitsILi8EEENS10_INSB_IJNSC_ILi128EEENSC_ILi8EEEEEENSB_IJSE_S1G_EEEEEEEvEENS19_INSA_25SM100_TMA_2SM_LOAD_IM2COLENS1B_INS1C_ILi1ELi4ELi3EEES1F_NS10_INSB_IJSK_S1H_EEENSB_IJSE_SK_EEEEEEEvEEEENS_8epilogue10collective18CollectiveEpilogueINS1V_23Sm100TmaWarpSpecializedILi1ELi1ELi64ELb0ELb0EEEJNSB_IJS1G_SJ_SL_EEENSB_IJNS10_IS1G_SE_EENS10_ISI_SE_EEEEESN_NSB_IJlNSB_IJSE_llEEES12_EEESN_S25_NS1V_6fusion15FusionCallbacksIS1Z_NS26_17LinearCombinationISN_fSN_fLNS_15FloatRoundStyleE2EEES20_S23_JEEENSA_5SM1004TMEM4LOAD26SM100_TMEM_LOAD_32dp32b64xENSA_13SM90_TMA_LOADENS1B_INS1C_ILi2ELi4ELi3EEES1F_NS10_INSB_IJS1H_SI_EEENSB_IJSI_SE_EEEEEEENSA_39AutoVectorizingCopyWithAssumedAlignmentILi128EEENSA_14SM90_TMA_STOREES2L_S2N_S2N_EEEvvEEEEvNT_6ParamsE)
	.align		4
        /*000c*/ 	.word	index@(__assertfail)
	.align		4
        /*0010*/ 	.word	0x00000000
	.align		4
        /*0014*/ 	.word	0xfffffffe
	.align		4
        /*0018*/ 	.word	0x00000000
	.align		4
        /*001c*/ 	.word	0xfffffffd
	.align		4
        /*0020*/ 	.word	0x00000000
	.align		4
        /*0024*/ 	.word	0xfffffffc


//--------------------- .nv.constant4             --------------------------
	.section	.nv.constant4,"a",@progbits
	.align	8
	.align		8
.nv.constant4:
        /*0000*/ 	.dword	__assertfail
	.align		8
        /*0008*/ 	.dword	__unnamed_1
	.align		8
        /*0010*/ 	.dword	__unnamed_2
	.align		8
        /*0018*/ 	.dword	_ZN39_INTERNAL_2f72c948_4_k_cu_e9f4d8bb_41984cuda3std3__45__cpo5beginE
	.align		8
        /*0020*/ 	.dword	_ZN39_INTERNAL_2f72c948_4_k_cu_e9f4d8bb_41984cuda3std3__45__cpo3endE
	.align		8
        /*0028*/ 	.dword	_ZN39_INTERNAL_2f72c948_4_k_cu_e9f4d8bb_41984cuda3std3__45__cpo6cbeginE
	.align		8
        /*0030*/ 	.dword	_ZN39_INTERNAL_2f72c948_4_k_cu_e9f4d8bb_41984cuda3std3__45__cpo4cendE
	.align		8
        /*0038*/ 	.dword	_ZN39_INTERNAL_2f72c948_4_k_cu_e9f4d8bb_41984cuda3std3__441_GLOBAL__N__2f72c948_4_k_cu_e9f4d8bb_41986ignoreE
	.align		8
        /*0040*/ 	.dword	_ZN39_INTERNAL_2f72c948_4_k_cu_e9f4d8bb_41984cuda3std3__419piecewise_constructE
	.align		8
        /*0048*/ 	.dword	_ZN39_INTERNAL_2f72c948_4_k_cu_e9f4d8bb_41984cuda3std3__48in_placeE
	.align		8
        /*0050*/ 	.dword	_ZN39_INTERNAL_2f72c948_4_k_cu_e9f4d8bb_41984cuda3std6ranges3__45__cpo4swapE
	.align		8
        /*0058*/ 	.dword	_ZN39_INTERNAL_2f72c948_4_k_cu_e9f4d8bb_41984cuda3std6ranges3__45__cpo9iter_moveE
	.align		8
        /*0060*/ 	.dword	_ZN39_INTERNAL_2f72c948_4_k_cu_e9f4d8bb_41984cute7productE
	.align		8
        /*0068*/ 	.dword	_ZN39_INTERNAL_2f72c948_4_k_cu_e9f4d8bb_41984cute1_E
	.align		8
        /*0070*/ 	.dword	$str$27
	.align		8
        /*0078*/ 	.dword	$str$28
	.align		8
        /*0080*/ 	.dword	$str$29
	.align		8
        /*0088*/ 	.dword	$str$30


//--------------------- .text._ZN7cutlass13device_kernelINS_4conv6kernel13ConvUniversalINS1_16ConvProblemShapeILNS1_8OperatorE2ELi2EEENS1_10collective14CollectiveConvINS1_47MainloopSm100TmaUmmaWarpSpecializedImplicitGemmILS5_2ELi41ELi2ELi1ELi2EN4cute5tupleIJNSA_1CILi2EEENSC_ILi1EEESE_EEEEENSB_IJNSC_ILi256EEENSB_IJNSC_ILi64EEEEEENSB_IJNSC_ILi32EEEEEEEEENS_12float_e4m3_tESN_NSA_8TiledMMAINSA_8MMA_AtomIJNSA_10MMA_TraitsINSA_25SM100_MMA_F8F6F4_2x1SM_SSEJSN_SN_fSH_SI_NSA_17integral_constantINSA_4UMMA5MajorELSU_1EEESV_NSS_INST_7ScaleInELSW_0EEESX_EEEEEENSA_6LayoutINSB_IJSE_SE_SE_EEENSB_IJNSC_ILi0EEES12_S12_EEEEENSB_IJNSA_10UnderscoreES15_S15_EEEEENS7_6detail27Sm100ImplicitGemmTileTraitsINSA_18SM100_TMA_2SM_LOADENSA_14ComposedLayoutINSA_7SwizzleILi3ELi4ELi3EEENSA_18smem_ptr_flag_bitsILi8EEENS10_INSB_IJNSC_ILi128EEENSC_ILi8EEEEEENSB_IJSE_S1G_EEEEEEEvEENS19_INSA_25SM100_TMA_2SM_LOAD_IM2COLENS1B_INS1C_ILi1ELi4ELi3EEES1F_NS10_INSB_IJSK_S1H_EEENSB_IJSE_SK_EEEEEEEvEEEENS_8epilogue10collective18CollectiveEpilogueINS1V_23Sm100TmaWarpSpecializedILi1ELi1ELi64ELb0ELb0EEEJNSB_IJS1G_SJ_SL_EEENSB_IJNS10_IS1G_SE_EENS10_ISI_SE_EEEEESN_NSB_IJlNSB_IJSE_llEEES12_EEESN_S25_NS1V_6fusion15FusionCallbacksIS1Z_NS26_17LinearCombinationISN_fSN_fLNS_15FloatRoundStyleE2EEES20_S23_JEEENSA_5SM1004TMEM4LOAD26SM100_TMEM_LOAD_32dp32b64xENSA_13SM90_TMA_LOADENS1B_INS1C_ILi2ELi4ELi3EEES1F_NS10_INSB_IJS1H_SI_EEENSB_IJSI_SE_EEEEEEENSA_39AutoVectorizingCopyWithAssumedAlignmentILi128EEENSA_14SM90_TMA_STOREES2L_S2N_S2N_EEEvvEEEEvNT_6ParamsE --------------------------
	.section	.text._ZN7cutlass13device_kernelINS_4conv6kernel13ConvUniversalINS1_16ConvProblemShapeILNS1_8OperatorE2ELi2EEENS1_10collective14CollectiveConvINS1_47MainloopSm100TmaUmmaWarpSpecializedImplicitGemmILS5_2ELi41ELi2ELi1ELi2EN4cute5tupleIJNSA_1CILi2EEENSC_ILi1EEESE_EEEEENSB_IJNSC_ILi256EEENSB_IJNSC_ILi64EEEEEENSB_IJNSC_ILi32EEEEEEEEENS_12float_e4m3_tESN_NSA_8TiledMMAINSA_8MMA_AtomIJNSA_10MMA_TraitsINSA_25SM100_MMA_F8F6F4_2x1SM_SSEJSN_SN_fSH_SI_NSA_17integral_constantINSA_4UMMA5MajorELSU_1EEESV_NSS_INST_7ScaleInELSW_0EEESX_EEEEEENSA_6LayoutINSB_IJSE_SE_SE_EEENSB_IJNSC_ILi0EEES12_S12_EEEEENSB_IJNSA_10UnderscoreES15_S15_EEEEENS7_6detail27Sm100ImplicitGemmTileTraitsINSA_18SM100_TMA_2SM_LOADENSA_14ComposedLayoutINSA_7SwizzleILi3ELi4ELi3EEENSA_18smem_ptr_flag_bitsILi8EEENS10_INSB_IJNSC_ILi128EEENSC_ILi8EEEEEENSB_IJSE_S1G_EEEEEEEvEENS19_INSA_25SM100_TMA_2SM_LOAD_IM2COLENS1B_INS1C_ILi1ELi4ELi3EEES1F_NS10_INSB_IJSK_S1H_EEENSB_IJSE_SK_EEEEEEEvEEEENS_8epilogue10collective18CollectiveEpilogueINS1V_23Sm100TmaWarpSpecializedILi1ELi1ELi64ELb0ELb0EEEJNSB_IJS1G_SJ_SL_EEENSB_IJNS10_IS1G_SE_EENS10_ISI_SE_EEEEESN_NSB_IJlNSB_IJSE_llEEES12_EEESN_S25_NS1V_6fusion15FusionCallbacksIS1Z_NS26_17LinearCombinationISN_fSN_fLNS_15FloatRoundStyleE2EEES20_S23_JEEENSA_5SM1004TMEM4LOAD26SM100_TMEM_LOAD_32dp32b64xENSA_13SM90_TMA_LOADENS1B_INS1C_ILi2ELi4ELi3EEES1F_NS10_INSB_IJS1H_SI_EEENSB_IJSI_SE_EEEEEEENSA_39AutoVectorizingCopyWithAssumedAlignmentILi128EEENSA_14SM90_TMA_STOREES2L_S2N_S2N_EEEvvEEEEvNT_6ParamsE,"ax",@progbits
	.align	128
.text._ZN7cutlass13device_kernelINS_4conv6kernel13ConvUniversalINS1_16ConvProblemShapeILNS1_8OperatorE2ELi2EEENS1_10collective14CollectiveConvINS1_47MainloopSm100TmaUmmaWarpSpecializedImplicitGemmILS5_2ELi41ELi2ELi1ELi2EN4cute5tupleIJNSA_1CILi2EEENSC_ILi1EEESE_EEEEENSB_IJNSC_ILi256EEENSB_IJNSC_ILi64EEEEEENSB_IJNSC_ILi32EEEEEEEEENS_12float_e4m3_tESN_NSA_8TiledMMAINSA_8MMA_AtomIJNSA_10MMA_TraitsINSA_25SM100_MMA_F8F6F4_2x1SM_SSEJSN_SN_fSH_SI_NSA_17integral_constantINSA_4UMMA5MajorELSU_1EEESV_NSS_INST_7ScaleInELSW_0EEESX_EEEEEENSA_6LayoutINSB_IJSE_SE_SE_EEENSB_IJNSC_ILi0EEES12_S12_EEEEENSB_IJNSA_10UnderscoreES15_S15_EEEEENS7_6detail27Sm100ImplicitGemmTileTraitsINSA_18SM100_TMA_2SM_LOADENSA_14ComposedLayoutINSA_7SwizzleILi3ELi4ELi3EEENSA_18smem_ptr_flag_bitsILi8EEENS10_INSB_IJNSC_ILi128EEENSC_ILi8EEEEEENSB_IJSE_S1G_EEEEEEEvEENS19_INSA_25SM100_TMA_2SM_LOAD_IM2COLENS1B_INS1C_ILi1ELi4ELi3EEES1F_NS10_INSB_IJSK_S1H_EEENSB_IJSE_SK_EEEEEEEvEEEENS_8epilogue10collective18CollectiveEpilogueINS1V_23Sm100TmaWarpSpecializedILi1ELi1ELi64ELb0ELb0EEEJNSB_IJS1G_SJ_SL_EEENSB_IJNS10_IS1G_SE_EENS10_ISI_SE_EEEEESN_NSB_IJlNSB_IJSE_llEEES12_EEESN_S25_NS1V_6fusion15FusionCallbacksIS1Z_NS26_17LinearCombinationISN_fSN_fLNS_15FloatRoundStyleE2EEES20_S23_JEEENSA_5SM1004TMEM4LOAD26SM100_TMEM_LOAD_32dp32b64xENSA_13SM90_TMA_LOADENS1B_INS1C_ILi2ELi4ELi3EEES1F_NS10_INSB_IJS1H_SI_EEENSB_IJSI_SE_EEEEEEENSA_39AutoVectorizingCopyWithAssumedAlignmentILi128EEENSA_14SM90_TMA_STOREES2L_S2N_S2N_EEEvvEEEEvNT_6ParamsE:
        .type           _ZN7cutlass13device_kernelINS_4conv6kernel13ConvUniversalINS1_16ConvProblemShapeILNS1_8OperatorE2ELi2EEENS1_10collective14CollectiveConvINS1_47MainloopSm100TmaUmmaWarpSpecializedImplicitGemmILS5_2ELi41ELi2ELi1ELi2EN4cute5tupleIJNSA_1CILi2EEENSC_ILi1EEESE_EEEEENSB_IJNSC_ILi256EEENSB_IJNSC_ILi64EEEEEENSB_IJNSC_ILi32EEEEEEEEENS_12float_e4m3_tESN_NSA_8TiledMMAINSA_8MMA_AtomIJNSA_10MMA_TraitsINSA_25SM100_MMA_F8F6F4_2x1SM_SSEJSN_SN_fSH_SI_NSA_17integral_constantINSA_4UMMA5MajorELSU_1EEESV_NSS_INST_7ScaleInELSW_0EEESX_EEEEEENSA_6LayoutINSB_IJSE_SE_SE_EEENSB_IJNSC_ILi0EEES12_S12_EEEEENSB_IJNSA_10UnderscoreES15_S15_EEEEENS7_6detail27Sm100ImplicitGemmTileTraitsINSA_18SM100_TMA_2SM_LOADENSA_14ComposedLayoutINSA_7SwizzleILi3ELi4ELi3EEENSA_18smem_ptr_flag_bitsILi8EEENS10_INSB_IJNSC_ILi128EEENSC_ILi8EEEEEENSB_IJSE_S1G_EEEEEEEvEENS19_INSA_25SM100_TMA_2SM_LOAD_IM2COLENS1B_INS1C_ILi1ELi4ELi3EEES1F_NS10_INSB_IJSK_S1H_EEENSB_IJSE_SK_EEEEEEEvEEEENS_8epilogue10collective18CollectiveEpilogueINS1V_23Sm100TmaWarpSpecializedILi1ELi1ELi64ELb0ELb0EEEJNSB_IJS1G_SJ_SL_EEENSB_IJNS10_IS1G_SE_EENS10_ISI_SE_EEEEESN_NSB_IJlNSB_IJSE_llEEES12_EEESN_S25_NS1V_6fusion15FusionCallbacksIS1Z_NS26_17LinearCombinationISN_fSN_fLNS_15FloatRoundStyleE2EEES20_S23_JEEENSA_5SM1004TMEM4LOAD26SM100_TMEM_LOAD_32dp32b64xENSA_13SM90_TMA_LOADENS1B_INS1C_ILi2ELi4ELi3EEES1F_NS10_INSB_IJS1H_SI_EEENSB_IJSI_SE_EEEEEEENSA_39AutoVectorizingCopyWithAssumedAlignmentILi128EEENSA_14SM90_TMA_STOREES2L_S2N_S2N_EEEvvEEEEvNT_6ParamsE,@function
        .size           _ZN7cutlass13device_kernelINS_4conv6kernel13ConvUniversalINS1_16ConvProblemShapeILNS1_8OperatorE2ELi2EEENS1_10collective14CollectiveConvINS1_47MainloopSm100TmaUmmaWarpSpecializedImplicitGemmILS5_2ELi41ELi2ELi1ELi2EN4cute5tupleIJNSA_1CILi2EEENSC_ILi1EEESE_EEEEENSB_IJNSC_ILi256EEENSB_IJNSC_ILi64EEEEEENSB_IJNSC_ILi32EEEEEEEEENS_12float_e4m3_tESN_NSA_8TiledMMAINSA_8MMA_AtomIJNSA_10MMA_TraitsINSA_25SM100_MMA_F8F6F4_2x1SM_SSEJSN_SN_fSH_SI_NSA_17integral_constantINSA_4UMMA5MajorELSU_1EEESV_NSS_INST_7ScaleInELSW_0EEESX_EEEEEENSA_6LayoutINSB_IJSE_SE_SE_EEENSB_IJNSC_ILi0EEES12_S12_EEEEENSB_IJNSA_10UnderscoreES15_S15_EEEEENS7_6detail27Sm100ImplicitGemmTileTraitsINSA_18SM100_TMA_2SM_LOADENSA_14ComposedLayoutINSA_7SwizzleILi3ELi4ELi3EEENSA_18smem_ptr_flag_bitsILi8EEENS10_INSB_IJNSC_ILi128EEENSC_ILi8EEEEEENSB_IJSE_S1G_EEEEEEEvEENS19_INSA_25SM100_TMA_2SM_LOAD_IM2COLENS1B_INS1C_ILi1ELi4ELi3EEES1F_NS10_INSB_IJSK_S1H_EEENSB_IJSE_SK_EEEEEEEvEEEENS_8epilogue10collective18CollectiveEpilogueINS1V_23Sm100TmaWarpSpecializedILi1ELi1ELi64ELb0ELb0EEEJNSB_IJS1G_SJ_SL_EEENSB_IJNS10_IS1G_SE_EENS10_ISI_SE_EEEEESN_NSB_IJlNSB_IJSE_llEEES12_EEESN_S25_NS1V_6fusion15FusionCallbacksIS1Z_NS26_17LinearCombinationISN_fSN_fLNS_15FloatRoundStyleE2EEES20_S23_JEEENSA_5SM1004TMEM4LOAD26SM100_TMEM_LOAD_32dp32b64xENSA_13SM90_TMA_LOADENS1B_INS1C_ILi2ELi4ELi3EEES1F_NS10_INSB_IJS1H_SI_EEENSB_IJSI_SE_EEEEEEENSA_39AutoVectorizingCopyWithAssumedAlignmentILi128EEENSA_14SM90_TMA_STOREES2L_S2N_S2N_EEEvvEEEEvNT_6ParamsE,(.L_x_253 - _ZN7cutlass13device_kernelINS_4conv6kernel13ConvUniversalINS1_16ConvProblemShapeILNS1_8OperatorE2ELi2EEENS1_10collective14CollectiveConvINS1_47MainloopSm100TmaUmmaWarpSpecializedImplicitGemmILS5_2ELi41ELi2ELi1ELi2EN4cute5tupleIJNSA_1CILi2EEENSC_ILi1EEESE_EEEEENSB_IJNSC_ILi256EEENSB_IJNSC_ILi64EEEEEENSB_IJNSC_ILi32EEEEEEEEENS_12float_e4m3_tESN_NSA_8TiledMMAINSA_8MMA_AtomIJNSA_10MMA_TraitsINSA_25SM100_MMA_F8F6F4_2x1SM_SSEJSN_SN_fSH_SI_NSA_17integral_constantINSA_4UMMA5MajorELSU_1EEESV_NSS_INST_7ScaleInELSW_0EEESX_EEEEEENSA_6LayoutINSB_IJSE_SE_SE_EEENSB_IJNSC_ILi0EEES12_S12_EEEEENSB_IJNSA_10UnderscoreES15_S15_EEEEENS7_6detail27Sm100ImplicitGemmTileTraitsINSA_18SM100_TMA_2SM_LOADENSA_14ComposedLayoutINSA_7SwizzleILi3ELi4ELi3EEENSA_18smem_ptr_flag_bitsILi8EEENS10_INSB_IJNSC_ILi128EEENSC_ILi8EEEEEENSB_IJSE_S1G_EEEEEEEvEENS19_INSA_25SM100_TMA_2SM_LOAD_IM2COLENS1B_INS1C_ILi1ELi4ELi3EEES1F_NS10_INSB_IJSK_S1H_EEENSB_IJSE_SK_EEEEEEEvEEEENS_8epilogue10collective18CollectiveEpilogueINS1V_23Sm100TmaWarpSpecializedILi1ELi1ELi64ELb0ELb0EEEJNSB_IJS1G_SJ_SL_EEENSB_IJNS10_IS1G_SE_EENS10_ISI_SE_EEEEESN_NSB_IJlNSB_IJSE_llEEES12_EEESN_S25_NS1V_6fusion15FusionCallbacksIS1Z_NS26_17LinearCombinationISN_fSN_fLNS_15FloatRoundStyleE2EEES20_S23_JEEENSA_5SM1004TMEM4LOAD26SM100_TMEM_LOAD_32dp32b64xENSA_13SM90_TMA_LOADENS1B_INS1C_ILi2ELi4ELi3EEES1F_NS10_INSB_IJS1H_SI_EEENSB_IJSI_SE_EEEEEEENSA_39AutoVectorizingCopyWithAssumedAlignmentILi128EEENSA_14SM90_TMA_STOREES2L_S2N_S2N_EEEvvEEEEvNT_6ParamsE)
        .other          _ZN7cutlass13device_kernelINS_4conv6kernel13ConvUniversalINS1_16ConvProblemShapeILNS1_8OperatorE2ELi2EEENS1_10collective14CollectiveConvINS1_47MainloopSm100TmaUmmaWarpSpecializedImplicitGemmILS5_2ELi41ELi2ELi1ELi2EN4cute5tupleIJNSA_1CILi2EEENSC_ILi1EEESE_EEEEENSB_IJNSC_ILi256EEENSB_IJNSC_ILi64EEEEEENSB_IJNSC_ILi32EEEEEEEEENS_12float_e4m3_tESN_NSA_8TiledMMAINSA_8MMA_AtomIJNSA_10MMA_TraitsINSA_25SM100_MMA_F8F6F4_2x1SM_SSEJSN_SN_fSH_SI_NSA_17integral_constantINSA_4UMMA5MajorELSU_1EEESV_NSS_INST_7ScaleInELSW_0EEESX_EEEEEENSA_6LayoutINSB_IJSE_SE_SE_EEENSB_IJNSC_ILi0EEES12_S12_EEEEENSB_IJNSA_10UnderscoreES15_S15_EEEEENS7_6detail27Sm100ImplicitGemmTileTraitsINSA_18SM100_TMA_2SM_LOADENSA_14ComposedLayoutINSA_7SwizzleILi3ELi4ELi3EEENSA_18smem_ptr_flag_bitsILi8EEENS10_INSB_IJNSC_ILi128EEENSC_ILi8EEEEEENSB_IJSE_S1G_EEEEEEEvEENS19_INSA_25SM100_TMA_2SM_LOAD_IM2COLENS1B_INS1C_ILi1ELi4ELi3EEES1F_NS10_INSB_IJSK_S1H_EEENSB_IJSE_SK_EEEEEEEvEEEENS_8epilogue10collective18CollectiveEpilogueINS1V_23Sm100TmaWarpSpecializedILi1ELi1ELi64ELb0ELb0EEEJNSB_IJS1G_SJ_SL_EEENSB_IJNS10_IS1G_SE_EENS10_ISI_SE_EEEEESN_NSB_IJlNSB_IJSE_llEEES12_EEESN_S25_NS1V_6fusion15FusionCallbacksIS1Z_NS26_17LinearCombinationISN_fSN_fLNS_15FloatRoundStyleE2EEES20_S23_JEEENSA_5SM1004TMEM4LOAD26SM100_TMEM_LOAD_32dp32b64xENSA_13SM90_TMA_LOADENS1B_INS1C_ILi2ELi4ELi3EEES1F_NS10_INSB_IJS1H_SI_EEENSB_IJSI_SE_EEEEEEENSA_39AutoVectorizingCopyWithAssumedAlignmentILi128EEENSA_14SM90_TMA_STOREES2L_S2N_S2N_EEEvvEEEEvNT_6ParamsE,@"STO_CUDA_ENTRY STV_DEFAULT"
_ZN7cutlass13device_kernelINS_4conv6kernel13ConvUniversalINS1_16ConvProblemShapeILNS1_8OperatorE2ELi2EEENS1_10collective14CollectiveConvINS1_47MainloopSm100TmaUmmaWarpSpecializedImplicitGemmILS5_2ELi41ELi2ELi1ELi2EN4cute5tupleIJNSA_1CILi2EEENSC_ILi1EEESE_EEEEENSB_IJNSC_ILi256EEENSB_IJNSC_ILi64EEEEEENSB_IJNSC_ILi32EEEEEEEEENS_12float_e4m3_tESN_NSA_8TiledMMAINSA_8MMA_AtomIJNSA_10MMA_TraitsINSA_25SM100_MMA_F8F6F4_2x1SM_SSEJSN_SN_fSH_SI_NSA_17integral_constantINSA_4UMMA5MajorELSU_1EEESV_NSS_INST_7ScaleInELSW_0EEESX_EEEEEENSA_6LayoutINSB_IJSE_SE_SE_EEENSB_IJNSC_ILi0EEES12_S12_EEEEENSB_IJNSA_10UnderscoreES15_S15_EEEEENS7_6detail27Sm100ImplicitGemmTileTraitsINSA_18SM100_TMA_2SM_LOADENSA_14ComposedLayoutINSA_7SwizzleILi3ELi4ELi3EEENSA_18smem_ptr_flag_bitsILi8EEENS10_INSB_IJNSC_ILi128EEENSC_ILi8EEEEEENSB_IJSE_S1G_EEEEEEEvEENS19_INSA_25SM100_TMA_2SM_LOAD_IM2COLENS1B_INS1C_ILi1ELi4ELi3EEES1F_NS10_INSB_IJSK_S1H_EEENSB_IJSE_SK_EEEEEEEvEEEENS_8epilogue10collective18CollectiveEpilogueINS1V_23Sm100TmaWarpSpecializedILi1ELi1ELi64ELb0ELb0EEEJNSB_IJS1G_SJ_SL_EEENSB_IJNS10_IS1G_SE_EENS10_ISI_SE_EEEEESN_NSB_IJlNSB_IJSE_llEEES12_EEESN_S25_NS1V_6fusion15FusionCallbacksIS1Z_NS26_17LinearCombinationISN_fSN_fLNS_15FloatRoundStyleE2EEES20_S23_JEEENSA_5SM1004TMEM4LOAD26SM100_TMEM_LOAD_32dp32b64xENSA_13SM90_TMA_LOADENS1B_INS1C_ILi2ELi4ELi3EEES1F_NS10_INSB_IJS1H_SI_EEENSB_IJSI_SE_EEEEEEENSA_39AutoVectorizingCopyWithAssumedAlignmentILi128EEENSA_14SM90_TMA_STOREES2L_S2N_S2N_EEEvvEEEEvNT_6ParamsE:
[----:B------:R-:W1:Y:S01]  /*0000*/  LDC R1, c[0x0][0x37c] ;  /* 0x0000df00ff017b82 */ /* 0x000e620000000800 */
[----:B------:R-:W2:Y:S01]  /*0010*/  S2R R131, SR_TID.X ;  /* 0x0000000000837919 */ /* 0x000ea20000002100 */
[----:B------:R-:W3:Y:S06]  /*0020*/  LDCU.64 UR8, c[0x0][0x890] ;  /* 0x00011200ff0877ac */ /* 0x000eec0008000a00 */
[----:B------:R-:W4:Y:S01]  /*0030*/  S2UR UR4, SR_CgaCtaId ;  /* 0x00000000000479c3 */ /* 0x000f220000008800 */
[----:B-1----:R-:W-:Y:S01]  /*0040*/  VIADD R1, R1, 0xfffffff8 ;  /* 0xfffffff801017836 */ /* 0x002fe20000000000 */
[----:B------:R-:W-:-:S02]  /*0050*/  PRMT R145, RZ, 0x7610, R145 ;  /* 0x00007610ff917816 */ /* 0x000fc40000000091 */
[----:B------:R-:W-:Y:S02]  /*0060*/  ELECT P1, URZ, PT ;  /* 0x0000000000ff782f */ /* 0x000fe40003820000 */
[----:B------:R-:W-:Y:S01]  /*0070*/  R2UR UR43, R1 ;  /* 0x00000000012b72ca */ /* 0x000fe200000e0000 */
[----:B---3--:R-:W-:-:S04]  /*0080*/  UISETP.NE.U32.AND UP0, UPT, UR8, URZ, UPT ;  /* 0x000000ff0800728c */ /* 0x008fc8000bf05070 */
[----:B------:R-:W-:Y:S02]  /*0090*/  UISETP.NE.AND.EX UP0, UPT, UR9, URZ, UPT, UP0 ;  /* 0x000000ff0900728c */ /* 0x000fe4000bf05300 */
[----:B----4-:R-:W-:Y:S02]  /*00a0*/  ULOP3.LUT UR28, UR4, 0x1, URZ, 0xc0, !UPT ;  /* 0x00000001041c7892 */ /* 0x010fe4000f8ec0ff */
[----:B------:R-:W-:Y:S01]  /*00b0*/  ULOP3.LUT UR27, UR4, 0x1, URZ, 0x3c, !UPT ;  /* 0x00000001041b7892 */ /* 0x000fe2000f8e3cff */
[----:B--2---:R-:W-:-:S05]  /*00c0*/  SHF.R.U32.HI R146, RZ, 0x5, R131 ;  /* 0x00000005ff927819 */ /* 0x004fca0000011683 */
[----:B------:R-:W1:Y:S02]  /*00d0*/  SHFL.IDX PT, R0, R146, RZ, 0x1f ;  /* 0x00001fff92007589 */ /* 0x000e6400000e0000 */
[----:B-1----:R-:W-:Y:S01]  /*00e0*/  R2UR UR18, R0 ;  /* 0x00000000001272ca */ /* 0x002fe200000e0000 */
[----:B------:R-:W-:-:S14]  /*00f0*/  BRA.U UP0, `(.L_x_0) ;  /* 0x0000000100307547 */ /* 0x000fdc000b800000 */
[----:B------:R-:W1:Y:S02]  /*0100*/  LDCU.64 UR4, c[0x0][0x888] ;  /* 0x00011100ff0477ac */ /* 0x000e640008000a00 */
[----:B-1----:R-:W-:-:S04]  /*0110*/  UISETP.NE.U32.AND UP0, UPT, UR4, URZ, UPT ;  /* 0x000000ff0400728c */ /* 0x002fc8000bf05070 */
[----:B------:R-:W-:-:S09]  /*0120*/  UISETP.NE.AND.EX UP0, UPT, UR5, URZ, UPT, UP0 ;  /* 0x000000ff0500728c */ /* 0x000fd2000bf05300 */
[----:B------:R-:W-:Y:S05]  /*0130*/  BRA.U !UP0, `(.L_x_1) ;  /* 0x0000000108147547 */ /* 0x000fea000b800000 */
[----:B------:R-:W1:Y:S01]  /*0140*/  LDC.64 R2, c[0x0][0x888] ;  /* 0x00022200ff027b82 */ /* 0x000e620000000a00 */
[----:B------:R-:W1:Y:S02]  /*0150*/  LDCU.64 UR4, c[0x0][0x358] ;  /* 0x00006b00ff0477ac */ /* 0x000e640008000a00 */
[----:B-1----:R1:W5:Y:S01]  /*0160*/  LDG.E R71, desc[UR4][R2.64] ;  /* 0x0000000402477981 */ /* 0x002362000c1e1900 */
[----:B------:R-:W-:Y:S01]  /*0170*/  HFMA2 R145, -RZ, RZ, 0, 5.9604644775390625e-08 ;  /* 0x00000001ff917431 */ /* 0x000fe200000001ff */
[----:B------:R-:W-:Y:S05]  /*0180*/  BRA `(.L_x_0) ;  /* 0x00000000000c7947 */ /* 0x000fea0003800000 */
.L_x_1:
[----:B------:R-:W1:Y:S01]  /*0190*/  LDCU UR4, c[0x0][0x880] ;  /* 0x00011000ff0477ac */ /* 0x000e620008000800 */
[----:B------:R-:W-:Y:S01]  /*01a0*/  HFMA2 R145, -RZ, RZ, 0, 5.9604644775390625e-08 ;  /* 0x00000001ff917431 */ /* 0x000fe200000001ff */
[----:B-1----:R-:W-:-:S07]  /*01b0*/  MOV R71, UR4 ;  /* 0x0000000400477c02 */ /* 0x002fce0008000f00 */
.L_x_0:
[----:B------:R-:W2:Y:S02]  /*01c0*/  LDCU.64 UR4, c[0x0][0x8b0] ;  /* 0x00011600ff0477ac */ /* 0x000ea40008000a00 */
[----:B--2---:R-:W-:-:S04]  /*01d0*/  UISETP.NE.U32.AND UP0, UPT, UR4, URZ, UPT ;  /* 0x000000ff0400728c */ /* 0x004fc8000bf05070 */
[----:B------:R-:W-:-:S09]  /*01e0*/  UISETP.NE.AND.EX UP0, UPT, UR5, URZ, UPT, UP0 ;  /* 0x000000ff0500728c */ /* 0x000fd2000bf05300 */
[----:B------:R-:W-:Y:S05]  /*01f0*/  BRA.U UP0, `(.L_x_2) ;  /* 0x0000000100287547 */ /* 0x000fea000b800000 */
[----:B------:R-:W2:Y:S02]  /*0200*/  LDCU.64 UR4, c[0x0][0x8a8] ;  /* 0x00011500ff0477ac */ /* 0x000ea40008000a00 */
[----:B--2---:R-:W-:-:S04]  /*0210*/  UISETP.NE.U32.AND UP0, UPT, UR4, URZ, UPT ;  /* 0x000000ff0400728c */ /* 0x004fc8000bf05070 */
[----:B------:R-:W-:-:S09]  /*0220*/  UISETP.NE.AND.EX UP0, UPT, UR5, URZ, UPT, UP0 ;  /* 0x000000ff0500728c */ /* 0x000fd2000bf05300 */
[----:B------:R-:W-:Y:S05]  /*0230*/  BRA.U !UP0, `(.L_x_3) ;  /* 0x0000000108107547 */ /* 0x000fea000b800000 */
[----:B-1----:R-:W1:Y:S01]  /*0240*/  LDC.64 R2, c[0x0][0x8a8] ;  /* 0x00022a00ff027b82 */ /* 0x002e620000000a00 */
[----:B------:R-:W1:Y:S02]  /*0250*/  LDCU.64 UR4, c[0x0][0x358] ;  /* 0x00006b00ff0477ac */ /* 0x000e640008000a00 */
[----:B-1----:R2:W5:Y:S01]  /*0260*/  LDG.E R70, desc[UR4][R2.64] ;  /* 0x0000000402467981 */ /* 0x002562000c1e1900 */
[----:B------:R-:W-:Y:S05]  /*0270*/  BRA `(.L_x_2) ;  /* 0x0000000000087947 */ /* 0x000fea0003800000 */
.L_x_3:
[----:B------:R-:W2:Y:S02]  /*0280*/  LDCU UR4, c[0x0][0x8a0] ;  /* 0x00011400ff0477ac */ /* 0x000ea40008000800 */
[----:B--2---:R-:W-:Y:S02]  /*0290*/  MOV R70, UR4 ;  /* 0x0000000400467c02 */ /* 0x004fe40008000f00 */
.L_x_2:
[----:B------:R-:W-:Y:S01]  /*02a0*/  IMAD.U32 R0, RZ, RZ, UR18 ;  /* 0x00000012ff007e24 */ /* 0x000fe2000f8e00ff */
[----:B------:R-:W-:Y:S04]  /*02b0*/  BSSY.RECONVERGENT B0, `(.L_x_4) ;  /* 0x000000c000007945 */ /* 0x000fe80003800200 */
[C---:B------:R-:W-:Y:S02]  /*02c0*/  ISETP.NE.OR P2, PT, R0.reuse, 0x1, !P1 ;  /* 0x000000010000780c */ /* 0x040fe40004f45670 */
[----:B------:R-:W-:-:S11]  /*02d0*/  ISETP.NE.OR P0, PT, R0, 0x3, !P1 ;  /* 0x000000030000780c */ /* 0x000fd60004f05670 */
[----:B------:R-:W-:Y:S05]  /*02e0*/  @P2 BRA `(.L_x_5) ;  /* 0x0000000000202947 */ /* 0x000fea0003800000 */
[----:B------:R-:W3:Y:S02]  /*02f0*/  LDCU.64 UR4, c[0x0][0x348] ;  /* 0x00006900ff0477ac */ /* 0x000ee40008000a00 */
[----:B---3--:R-:W-:Y:S02]  /*0300*/  UIADD3 UR6, UP1, UPT, UR4, 0x80, URZ ;  /* 0x0000008004067890 */ /* 0x008fe4000ff3e0ff */
[----:B------:R-:W-:Y:S02]  /*0310*/  UIADD3 UR4, UP0, UPT, UR4, 0x180, URZ ;  /* 0x0000018004047890 */ /* 0x000fe4000ff1e0ff */
[----:B------:R-:W-:Y:S02]  /*0320*/  UIADD3.X UR7, UPT, UPT, URZ, UR5, URZ, UP1, !UPT ;  /* 0x00000005ff077290 */ /* 0x000fe40008ffe4ff */
[----:B------:R-:W-:-:S07]  /*0330*/  UIADD3.X UR5, UPT, UPT, URZ, UR5, URZ, UP0, !UPT ;  /* 0x00000005ff057290 */ /* 0x000fce00087fe4ff */
[----:B------:R3:W-:Y:S02]  /*0340*/  UTMACCTL.PF [UR6] ;  /* 0x00000000060079b9 */ /* 0x0007e40008040000 */
[----:B------:R3:W-:Y:S02]  /*0350*/  UTMACCTL.PF [UR4] ;  /* 0x00000000040079b9 */ /* 0x0007e40008040000 */
[----:B---3--:R-:W-:Y:S01]  /*0360*/  NOP ;  /* 0x0000000000007918 */ /* 0x008fe20000000000 */
.L_x_5:
[----:B------:R-:W-:Y:S05]  /*0370*/  BSYNC.RECONVERGENT B0 ;  /* 0x0000000000007941 */ /* 0x000fea0003800200 */
.L_x_4:
[----:B------:R-:W-:Y:S04]  /*0380*/  BSSY.RECONVERGENT B0, `(.L_x_6) ;  /* 0x000000a000007945 */ /* 0x000fe80003800200 */
        /* <DEDUP_REMOVED lines=9> */
.L_x_7:
[----:B------:R-:W-:Y:S05]  /*0420*/  BSYNC.RECONVERGENT B0 ;  /* 0x0000000000007941 */ /* 0x000fea0003800200 */
.L_x_6:
[----:B------:R-:W3:Y:S01]  /*0430*/  LDCU.64 UR4, c[0x0][0x888] ;  /* 0x00011100ff0477ac */ /* 0x000ee20008000a00 */
[----:B------:R-:W-:Y:S02]  /*0440*/  UISETP.EQ.U32.AND UP2, UPT, UR8, URZ, UPT ;  /* 0x000000ff0800728c */ /* 0x000fe4000bf42070 */
[----:B------:R-:W-:Y:S02]  /*0450*/  UPLOP3.LUT UP3, UPT, UPT, UPT, UPT, 0x80, 0x8 ;  /* 0x000000000008789c */ /* 0x000fe40003f6f070 */
[----:B---3--:R-:W-:-:S04]  /*0460*/  UISETP.NE.U32.AND UP0, UPT, UR4, URZ, UPT ;  /* 0x000000ff0400728c */ /* 0x008fc8000bf05070 */
[----:B------:R-:W-:-:S04]  /*0470*/  UISETP.NE.AND.EX UP1, UPT, UR5, URZ, UPT, UP0 ;  /* 0x000000ff0500728c */ /* 0x000fc8000bf25300 */
[----:B------:R-:W-:-:S04]  /*0480*/  UISETP.EQ.OR.EX UP4, UPT, UR9, URZ, !UP1, UP2 ;  /* 0x000000ff0900728c */ /* 0x000fc8000cf82720 */
[----:B------:R-:W-:-:S06]  /*0490*/  UP2UR UR4, UPR, URZ, 0x10 ;  /* 0x00000010ff047883 */ /* 0x000fcc0008000000 */
[----:B------:R-:W-:Y:S01]  /*04a0*/  MOV R147, UR4 ;  /* 0x0000000400937c02 */ /* 0x000fe20008000f00 */
[----:B------:R-:W-:Y:S06]  /*04b0*/  BRA.U !UP4, `(.L_x_8) ;  /* 0x000000010c207547 */ /* 0x000fec000b800000 */
[----:B------:R-:W-:Y:S01]  /*04c0*/  UISETP.NE.U32.AND UP2, UPT, UR8, URZ, UPT ;  /* 0x000000ff0800728c */ /* 0x000fe2000bf45070 */
[----:B-----5:R-:W-:Y:S01]  /*04d0*/  FSETP.NEU.AND P0, PT, R71, RZ, PT ;  /* 0x000000ff4700720b */ /* 0x020fe20003f0d000 */
[----:B------:R-:W-:Y:S02]  /*04e0*/  USEL UR4, URZ, 0xffffffff, UP1 ;  /* 0xffffffffff047887 */ /* 0x000fe40008800000 */
[----:B------:R-:W-:-:S10]  /*04f0*/  UISETP.NE.AND.EX UP2, UPT, UR9, URZ, UPT, UP2 ;  /* 0x000000ff0900728c */ /* 0x000fd4000bf45320 */
[----:B------:R-:W-:Y:S01]  /*0500*/  VOTEU.ANY UP0, P0 ;  /* 0x0000000000ff7886 */ /* 0x000fe20000000100 */
[----:B------:R-:W-:-:S04]  /*0510*/  @!UP2 USEL UR4, URZ, 0xffffffff, UP0 ;  /* 0xffffffffff04a887 */ /* 0x000fc80008000000 */
[----:B------:R-:W-:-:S04]  /*0520*/  ULOP3.LUT UR4, UR4, 0x1, URZ, 0xc0, !UPT ;  /* 0x0000000104047892 */ /* 0x000fc8000f8ec0ff */
[----:B------:R-:W-:-:S11]  /*0530*/  UISETP.NE.U32.AND UP3, UPT, UR4, 0x1, UPT ;  /* 0x000000010400788c */ /* 0x000fd6000bf65070 */
.L_x_8:
[----:B------:R-:W3:Y:S01]  /*0540*/  SHFL.IDX PT, R0, R146, RZ, 0x1f ;  /* 0x00001fff92007589 */ /* 0x000ee200000e0000 */
[----:B------:R-:W-:Y:S02]  /*0550*/  UISETP.NE.AND UP5, UPT, UR18, 0x2, UPT ;  /* 0x000000021200788c */ /* 0x000fe4000bfa5270 */
[----:B------:R-:W-:Y:S02]  /*0560*/  UISETP.NE.AND UP0, UPT, UR18, 0x2, UPT ;  /* 0x000000021200788c */ /* 0x000fe4000bf05270 */
[----:B------:R-:W-:Y:S02]  /*0570*/  UISETP.NE.OR UP2, UPT, UR28, URZ, UP5 ;  /* 0x000000ff1c00728c */ /* 0x000fe4000af45670 */
[----:B------:R-:W-:-:S04]  /*0580*/  USEL UR51, URZ, 0x1, UP0 ;  /* 0x00000001ff337887 */ /* 0x000fc80008000000 */
[----:B------:R-:W-:Y:S02]  /*0590*/  PLOP3.LUT P3, PT, P1, PT, UP2, 0xae, 0xea ;  /* 0x0000000000ea781c */ /* 0x000fe40000f6f52e */
[----:B---3--:R-:W-:-:S13]  /*05a0*/  ISETP.NE.AND P0, PT, R0, RZ, PT ;  /* 0x000000ff0000720c */ /* 0x008fda0003f05270 */
[----:B------:R-:W-:Y:S05]  /*05b0*/  @P0 BRA `(.L_x_9) ;  /* 0x00000004007c0947 */ /* 0x000fea0003800000 */
[----:B------:R-:W-:Y:S01]  /*05c0*/  ELECT P0, URZ, PT ;  /* 0x0000000000ff782f */ /* 0x000fe20003800000 */
[----:B------:R-:W-:-:S12]  /*05d0*/  BSSY.RECONVERGENT B0, `(.L_x_9) ;  /* 0x000005d000007945 */ /* 0x000fd80003800200 */
[----:B------:R-:W-:Y:S05]  /*05e0*/  @!P0 BRA `(.L_x_10) ;  /* 0x00000004006c8947 */ /* 0x000fea0003800000 */
[----:B------:R-:W3:Y:S01]  /*05f0*/  S2UR UR5, SR_CgaCtaId ;  /* 0x00000000000579c3 */ /* 0x000ee20000008800 */
[----:B------:R-:W-:Y:S01]  /*0600*/  UMOV UR4, 0x400 ;  /* 0x0000040000047882 */ /* 0x000fe20000000000 */
[----:B------:R-:W-:Y:S02]  /*0610*/  UMOV UR6, 0x1 ;  /* 0x0000000100067882 */ /* 0x000fe40000000000 */
[----:B------:R-:W-:-:S04]  /*0620*/  UIADD3 UR6, UPT, UPT, -UR6, 0x100000, URZ ;  /* 0x0010000006067890 */ /* 0x000fc8000fffe1ff */
[----:B------:R-:W-:Y:S02]  /*0630*/  USHF.L.U32 UR7, UR6, 0xb, URZ ;  /* 0x0000000b06077899 */ /* 0x000fe400080006ff */
[----:B------:R-:W-:Y:S02]  /*0640*/  USHF.L.U32 UR6, UR6, 0x1, URZ ;  /* 0x0000000106067899 */ /* 0x000fe400080006ff */
[----:B---3--:R-:W-:Y:S01]  /*0650*/  ULEA UR4, UR5, UR4, 0x18 ;  /* 0x0000000405047291 */ /* 0x008fe2000f8ec0ff */
[----:B------:R-:W3:Y:S11]  /*0660*/  FENCE.VIEW.ASYNC.S ;  /* 0x00000000000073c6 */ /* 0x000ef60000000000 */
[----:B---3--:R3:W4:Y:S01]  /*0670*/  SYNCS.EXCH.64 URZ, [UR4], UR6 ;  /* 0x0000000604ff75b2 */ /* 0x0087220008000100 */
[----:B------:R3:W1:Y:S01]  /*0680*/  SYNCS.EXCH.64 URZ, [UR4+0x148], UR6 ;  /* 0x0001480604ff75b2 */ /* 0x0006620008000100 */
        /* <DEDUP_REMOVED lines=79> */
[----:B------:R3:W1:Y:S02]  /*0b80*/  SYNCS.EXCH.64 URZ, [UR4+0x288], UR6 ;  /* 0x0002880604ff75b2 */ /* 0x0006640008000100 */
[----:B---34-:R-:W-:Y:S01]  /*0b90*/  NOP ;  /* 0x0000000000007918 */ /* 0x018fe20000000000 */
.L_x_10:
[----:B------:R-:W-:Y:S05]  /*0ba0*/  BSYNC.RECONVERGENT B0 ;  /* 0x0000000000007941 */ /* 0x000fea0003800200 */
.L_x_9:
[----:B------:R-:W3:Y:S01]  /*0bb0*/  SHFL.IDX PT, R0, R146, RZ, 0x1f ;  /* 0x00001fff92007589 */ /* 0x000ee200000e0000 */
[----:B------:R-:W-:Y:S01]  /*0bc0*/  NOP ;  /* 0x0000000000007918 */ /* 0x000fe20000000000 */
[----:B---3--:R-:W-:-:S13]  /*0bd0*/  ISETP.NE.AND P0, PT, R0, 0x1, PT ;  /* 0x000000010000780c */ /* 0x008fda0003f05270 */
[----:B------:R-:W-:Y:S05]  /*0be0*/  @P0 BRA `(.L_x_11) ;  /* 0x0000000000400947 */ /* 0x000fea0003800000 */
[----:B------:R-:W3:Y:S01]  /*0bf0*/  S2UR UR5, SR_CgaCtaId ;  /* 0x00000000000579c3 */ /* 0x000ee20000008800 */
[----:B------:R-:W-:Y:S01]  /*0c00*/  UMOV UR4, 0x400 ;  /* 0x0000040000047882 */ /* 0x000fe20000000000 */
[----:B------:R-:W-:Y:S01]  /*0c10*/  UMOV UR8, 0x20 ;  /* 0x0000002000087882 */ /* 0x000fe20000000000 */
[----:B------:R-:W-:Y:S01]  /*0c20*/  UMOV UR6, 0x80 ;  /* 0x0000008000067882 */ /* 0x000fe20000000000 */
[----:B------:R-:W-:-:S04]  /*0c30*/  UIADD3 UR8, UPT, UPT, -UR8, 0x100000, URZ ;  /* 0x0010000008087890 */ /* 0x000fc8000fffe1ff */
[----:B------:R-:W-:Y:S02]  /*0c40*/  USHF.L.U32 UR9, UR8, 0xb, URZ ;  /* 0x0000000b08097899 */ /* 0x000fe400080006ff */
[----:B------:R-:W-:Y:S02]  /*0c50*/  USHF.L.U32 UR8, UR8, 0x1, URZ ;  /* 0x0000000108087899 */ /* 0x000fe400080006ff */
[----:B------:R-:W-:-:S04]  /*0c60*/  UIADD3 UR6, UPT, UPT, -UR6, 0x100000, URZ ;  /* 0x0010000006067890 */ /* 0x000fc8000fffe1ff */
[----:B------:R-:W-:Y:S02]  /*0c70*/  USHF.L.U32 UR7, UR6, 0xb, URZ ;  /* 0x0000000b06077899 */ /* 0x000fe400080006ff */
[----:B------:R-:W-:Y:S01]  /*0c80*/  USHF.L.U32 UR6, UR6, 0x1, URZ ;  /* 0x0000000106067899 */ /* 0x000fe200080006ff */
[----:B------:R-:W-:Y:S01]  /*0c90*/  ELECT P0, URZ, PT ;  /* 0x0000000000ff782f */ /* 0x000fe20003800000 */
[----:B---3--:R-:W-:Y:S01]  /*0ca0*/  ULEA UR4, UR5, UR4, 0x18 ;  /* 0x0000000405047291 */ /* 0x008fe2000f8ec0ff */
[----:B------:R-:W3:Y:S11]  /*0cb0*/  FENCE.VIEW.ASYNC.S ;  /* 0x00000000000073c6 */ /* 0x000ef60000000000 */
[----:B---3--:R3:W4:Y:S01]  /*0cc0*/  SYNCS.EXCH.64 URZ, [UR4+0x290], UR8 ;  /* 0x0002900804ff75b2 */ /* 0x0087220008000100 */
[----:B------:R3:W1:Y:S01]  /*0cd0*/  SYNCS.EXCH.64 URZ, [UR4+0x298], UR6 ;  /* 0x0002980604ff75b2 */ /* 0x0006620008000100 */
[----:B------:R-:W-:Y:S01]  /*0ce0*/  NOP ;  /* 0x0000000000007918 */ /* 0x000fe20000000000 */
.L_x_11:
[----:B------:R-:W2:Y:S01]  /*0cf0*/  SHFL.IDX PT, R0, R146, RZ, 0x1f ;  /* 0x00001fff92007589 */ /* 0x000ea200000e0000 */
[----:B------:R-:W-:Y:S01]  /*0d00*/  NOP ;  /* 0x0000000000007918 */ /* 0x000fe20000000000 */
[----:B--2---:R-:W-:-:S13]  /*0d10*/  ISETP.NE.AND P0, PT, R0, 0x3, PT ;  /* 0x000000030000780c */ /* 0x004fda0003f05270 */
[----:B------:R-:W-:Y:S05]  /*0d20*/  @P0 BRA `(.L_x_12) ;  /* 0x0000000000300947 */ /* 0x000fea0003800000 */
[----:B------:R-:W2:Y:S01]  /*0d30*/  S2UR UR5, SR_CgaCtaId ;  /* 0x00000000000579c3 */ /* 0x000ea20000008800 */
[----:B---3--:R-:W-:Y:S01]  /*0d40*/  UMOV UR4, 0x400 ;  /* 0x0000040000047882 */ /* 0x008fe20000000000 */
[----:B------:R-:W-:Y:S01]  /*0d50*/  UMOV UR6, 0x20 ;  /* 0x0000002000067882 */ /* 0x000fe20000000000 */
[----:B------:R-:W-:Y:S01]  /*0d60*/  ELECT P0, URZ, PT ;  /* 0x0000000000ff782f */ /* 0x000fe20003800000 */
[----:B------:R-:W-:-:S04]  /*0d70*/  UIADD3 UR6, UPT, UPT, -UR6, 0x100000, URZ ;  /* 0x0010000006067890 */ /* 0x000fc8000fffe1ff */
[----:B------:R-:W-:Y:S02]  /*0d80*/  USHF.L.U32 UR7, UR6, 0xb, URZ ;  /* 0x0000000b06077899 */ /* 0x000fe400080006ff */
[----:B------:R-:W-:Y:S02]  /*0d90*/  USHF.L.U32 UR6, UR6, 0x1, URZ ;  /* 0x0000000106067899 */ /* 0x000fe400080006ff */
[----:B--2---:R-:W-:Y:S01]  /*0da0*/  ULEA UR4, UR5, UR4, 0x18 ;  /* 0x0000000405047291 */ /* 0x004fe2000f8ec0ff */
[----:B------:R-:W2:Y:S11]  /*0db0*/  FENCE.VIEW.ASYNC.S ;  /* 0x00000000000073c6 */ /* 0x000eb60000000000 */
[----:B--2---:R2:W3:Y:S01]  /*0dc0*/  SYNCS.EXCH.64 URZ, [UR4+0x2a0], UR6 ;  /* 0x0002a00604ff75b2 */ /* 0x0044e20008000100 */
[----:B------:R2:W1:Y:S01]  /*0dd0*/  SYNCS.EXCH.64 URZ, [UR4+0x2a8], UR6 ;  /* 0x0002a80604ff75b2 */ /* 0x0004620008000100 */
[----:B------:R-:W-:Y:S01]  /*0de0*/  NOP ;  /* 0x0000000000007918 */ /* 0x000fe20000000000 */
.L_x_12:
[----:B------:R-:W4:Y:S01]  /*0df0*/  SHFL.IDX PT, R0, R146, RZ, 0x1f ;  /* 0x00001fff92007589 */ /* 0x000f2200000e0000 */
[----:B------:R-:W-:Y:S01]  /*0e00*/  NOP ;  /* 0x0000000000007918 */ /* 0x000fe20000000000 */
[----:B----4-:R-:W-:-:S13]  /*0e10*/  ISETP.NE.AND P0, PT, R0, 0x4, PT ;  /* 0x000000040000780c */ /* 0x010fda0003f05270 */
[----:B------:R-:W-:Y:S05]  /*0e20*/  @P0 BRA `(.L_x_13) ;  /* 0x0000000000440947 */ /* 0x000fea0003800000 */
[----:B------:R-:W4:Y:S01]  /*0e30*/  S2UR UR5, SR_CgaCtaId ;  /* 0x00000000000579c3 */ /* 0x000f220000008800 */
[----:B--23--:R-:W-:Y:S01]  /*0e40*/  UMOV UR4, 0x1e0 ;  /* 0x000001e000047882 */ /* 0x00cfe20000000000 */
[----:B------:R-:W-:Y:S01]  /*0e50*/  UMOV UR6, 0x400 ;  /* 0x0000040000067882 */ /* 0x000fe20000000000 */
[----:B------:R-:W-:Y:S01]  /*0e60*/  USEL UR4, UR4, 0x1a0, UP3 ;  /* 0x000001a004047887 */ /* 0x000fe20009800000 */
[----:B------:R-:W-:Y:S01]  /*0e70*/  UMOV UR8, 0x1 ;  /* 0x0000000100087882 */ /* 0x000fe20000000000 */
[----:B------:R-:W-:Y:S01]  /*0e80*/  ELECT P0, URZ, PT ;  /* 0x0000000000ff782f */ /* 0x000fe20003800000 */
[----:B------:R-:W-:-:S04]  /*0e90*/  UIADD3 UR8, UPT, UPT, -UR8, 0x100000, URZ ;  /* 0x0010000008087890 */ /* 0x000fc8000fffe1ff */
[----:B------:R-:W-:Y:S02]  /*0ea0*/  USHF.L.U32 UR9, UR8, 0xb, URZ ;  /* 0x0000000b08097899 */ /* 0x000fe400080006ff */
[----:B------:R-:W-:Y:S02]  /*0eb0*/  USHF.L.U32 UR8, UR8, 0x1, URZ ;  /* 0x0000000108087899 */ /* 0x000fe400080006ff */
[----:B----4-:R-:W-:Y:S02]  /*0ec0*/  ULEA UR6, UR5, UR6, 0x18 ;  /* 0x0000000605067291 */ /* 0x010fe4000f8ec0ff */
[----:B------:R-:W-:-:S04]  /*0ed0*/  UIADD3 UR4, UPT, UPT, -UR4, 0x100000, URZ ;  /* 0x0010000004047890 */ /* 0x000fc8000fffe1ff */
[----:B------:R-:W-:Y:S02]  /*0ee0*/  USHF.L.U32 UR5, UR4, 0xb, URZ ;  /* 0x0000000b04057899 */ /* 0x000fe400080006ff */
[----:B------:R-:W-:Y:S01]  /*0ef0*/  USHF.L.U32 UR4, UR4, 0x1, URZ ;  /* 0x0000000104047899 */ /* 0x000fe200080006ff */
[----:B------:R-:W2:Y:S03]  /*0f00*/  FENCE.VIEW.ASYNC.S ;  /* 0x00000000000073c6 */ /* 0x000ea60000000000 */
[----:B--2---:R4:W2:Y:S08]  /*0f10*/  SYNCS.EXCH.64 URZ, [UR6+0x2b0], UR8 ;  /* 0x0002b00806ff75b2 */ /* 0x0048b00008000100 */
[----:B------:R4:W3:Y:S02]  /*0f20*/  SYNCS.EXCH.64 URZ, [UR6+0x2b8], UR4 ;  /* 0x0002b80406ff75b2 */ /* 0x0008e40008000100 */
[----:B----4-:R-:W-:Y:S01]  /*0f30*/  NOP ;  /* 0x0000000000007918 */ /* 0x010fe20000000000 */
.L_x_13:
[----:B------:R-:W4:Y:S01]  /*0f40*/  SHFL.IDX PT, R0, R146, RZ, 0x1f ;  /* 0x00001fff92007589 */ /* 0x000f2200000e0000 */
[----:B------:R-:W-:Y:S01]  /*0f50*/  ISETP.NE.OR P1, PT, RZ, UR18, !P1 ;  /* 0x00000012ff007c0c */ /* 0x000fe2000cf25670 */
[----:B------:R-:W-:Y:S01]  /*0f60*/  NOP ;  /* 0x0000000000007918 */ /* 0x000fe20000000000 */
[----:B----4-:R-:W-:-:S13]  /*0f70*/  ISETP.NE.AND P0, PT, R0, 0x5, PT ;  /* 0x000000050000780c */ /* 0x010fda0003f05270 */
[----:B------:R-:W-:Y:S05]  /*0f80*/  @P0 BRA `(.L_x_14) ;  /* 0x0000000000480947 */ /* 0x000fea0003800000 */
[----:B------:R-:W4:Y:S01]  /*0f90*/  S2UR UR5, SR_CgaCtaId ;  /* 0x00000000000579c3 */ /* 0x000f220000008800 */
[----:B--23--:R-:W-:Y:S01]  /*0fa0*/  UMOV UR4, 0x400 ;  /* 0x0000040000047882 */ /* 0x00cfe20000000000 */
        /* <DEDUP_REMOVED lines=9> */
[----:B----4-:R-:W-:Y:S01]  /*1040*/  ULEA UR4, UR5, UR4, 0x18 ;  /* 0x0000000405047291 */ /* 0x010fe2000f8ec0ff */
[----:B------:R-:W2:Y:S11]  /*1050*/  FENCE.VIEW.ASYNC.S ;  /* 0x00000000000073c6 */ /* 0x000eb60000000000 */
[----:B--2---:R4:W2:Y:S01]  /*1060*/  SYNCS.EXCH.64 URZ, [UR4+0x2c0], UR6 ;  /* 0x0002c00604ff75b2 */ /* 0x0048a20008000100 */
[----:B------:R4:W3:Y:S01]  /*1070*/  SYNCS.EXCH.64 URZ, [UR4+0x2d0], UR8 ;  /* 0x0002d00804ff75b2 */ /* 0x0008e20008000100 */
[----:B------:R4:W1:Y:S01]  /*1080*/  SYNCS.EXCH.64 URZ, [UR4+0x2c8], UR6 ;  /* 0x0002c80604ff75b2 */ /* 0x0008620008000100 */
[----:B------:R4:W1:Y:S02]  /*1090*/  SYNCS.EXCH.64 URZ, [UR4+0x2d8], UR8 ;  /* 0x0002d80804ff75b2 */ /* 0x0008640008000100 */
[----:B----4-:R-:W-:Y:S01]  /*10a0*/  NOP ;  /* 0x0000000000007918 */ /* 0x010fe20000000000 */
.L_x_14:
[----:B--23--:R-:W2:Y:S01]  /*10b0*/  S2UR UR7, SR_CgaCtaId ;  /* 0x00000000000779c3 */ /* 0x00cea20000008800 */
[----:B------:R-:W-:Y:S01]  /*10c0*/  VOTEU.ALL UP0, P1 ;  /* 0x0000000000ff7886 */ /* 0x000fe20000800000 */
[----:B------:R-:W-:Y:S01]  /*10d0*/  UMOV UR4, 0x20 ;  /* 0x0000002000047882 */ /* 0x000fe20000000000 */
[----:B------:R-:W-:Y:S01]  /*10e0*/  NOP ;  /* 0x0000000000007918 */ /* 0x000fe20000000000 */
[----:B-1----:R-:W-:Y:S01]  /*10f0*/  LOP3.LUT R3, R131, 0x1f, RZ, 0xc0, !PT ;  /* 0x0000001f83037812 */ /* 0x002fe200078ec0ff */
[----:B------:R-:W-:Y:S01]  /*1100*/  UISETP.NE.AND UP4, UPT, UR18, URZ, UPT ;  /* 0x000000ff1200728c */ /* 0x000fe2000bf85270 */
[----:B------:R-:W-:Y:S01]  /*1110*/  @!UP0 UMOV UR6, 0x400 ;  /* 0x0000040000068882 */ /* 0x000fe20000000000 */
[----:B------:R-:W-:-:S04]  /*1120*/  @!UP0 UIADD3 UR4, UPT, UPT, -UR4, 0x100000, URZ ;  /* 0x0010000004048890 */ /* 0x000fc8000fffe1ff */
[----:B------:R-:W-:Y:S02]  /*1130*/  @!UP0 USHF.L.U32 UR5, UR4, 0xb, URZ ;  /* 0x0000000b04058899 */ /* 0x000fe400080006ff */
[----:B------:R-:W-:Y:S02]  /*1140*/  @!UP0 USHF.L.U32 UR4, UR4, 0x1, URZ ;  /* 0x0000000104048899 */ /* 0x000fe400080006ff */
[----:B--2---:R-:W-:Y:S01]  /*1150*/  @!UP0 ULEA UR6, UR7, UR6, 0x18 ;  /* 0x0000000607068291 */ /* 0x004fe2000f8ec0ff */
[----:B------:R-:W1:Y:S01]  /*1160*/  LDCU UR7, c[0x0][0x36c] ;  /* 0x00006d80ff0777ac */ /* 0x000e620008000800 */
[----:B------:R-:W-:Y:S01]  /*1170*/  VOTEU.ALL UP0, P1 ;  /* 0x0000000000ff7886 */ /* 0x000fe20000800000 */
[----:B------:R-:W2:Y:S09]  /*1180*/  FENCE.VIEW.ASYNC.S ;  /* 0x00000000000073c6 */ /* 0x000eb20000000000 */
[----:B--2---:R2:W3:Y:S01]  /*1190*/  @!UP0 SYNCS.EXCH.64 URZ, [UR6+0x2e0], UR4 ;  /* 0x0002e00406ff85b2 */ /* 0x0044e20008000100 */
[----:B-1----:R-:W-:-:S09]  /*11a0*/  UISETP.EQ.U32.AND UP6, UPT, UR7, 0x1, UPT ;  /* 0x000000010700788c */ /* 0x002fd2000bfc2070 */
[----:B--2---:R-:W-:Y:S05]  /*11b0*/  BRA.U !UP6, `(.L_x_15) ;  /* 0x000000010e087547 */ /* 0x004fea000b800000 */
[----:B---3--:R-:W-:Y:S01]  /*11c0*/  UCGABAR_ARV ;  /* 0x00000000000079c7 */ /* 0x008fe20008000000 */
[----:B------:R-:W-:Y:S05]  /*11d0*/  BRA `(.L_x_16) ;  /* 0x0000000000047947 */ /* 0x000fea0003800000 */
.L_x_15:
[----:B---3--:R-:W-:Y:S01]  /*11e0*/  NOP ;  /* 0x0000000000007918 */ /* 0x008fe20000000000 */
.L_x_16:
[----:B------:R-:W1:Y:S01]  /*11f0*/  S2UR UR20, SR_CTAID.X ;  /* 0x00000000001479c3 */ /* 0x000e620000002500 */
[----:B------:R-:W-:-:S05]  /*1200*/  CS2R.32 R2, SR_CgaSize ;  /* 0x0000000000027805 */ /* 0x000fca0000008a00 */
[----:B------:R-:W-:-:S05]  /*1210*/  IMAD R2, R2, -0xa0, RZ ;  /* 0xffffff6002027824 */ /* 0x000fca00078e02ff */
[----:B------:R-:W-:-:S14]  /*1220*/  R2UR UR5, R2 ;  /* 0x00000000020572ca */ /* 0x000fdc00000e0000 */
[----:B------:R-:W2:Y:S01]  /*1230*/  LDCU UR5, c[0x0][UR5+0x2b0] ;  /* 0x00005600050577ac */ /* 0x000ea20008000800 */
[----:B------:R-:W-:-:S05]  /*1240*/  CS2R.32 R2, SR_CgaSize ;  /* 0x0000000000027805 */ /* 0x000fca0000008a00 */
[----:B------:R-:W-:-:S05]  /*1250*/  IMAD R2, R2, -0xa0, RZ ;  /* 0xffffff6002027824 */ /* 0x000fca00078e02ff */
[----:B------:R-:W-:-:S14]  /*1260*/  R2UR UR4, R2 ;  /* 0x00000000020472ca */ /* 0x000fdc00000e0000 */
[----:B------:R-:W3:Y:S01]  /*1270*/  LDCU UR4, c[0x0][UR4+0x2b4] ;  /* 0x00005680040477ac */ /* 0x000ee20008000800 */
[----:B------:R-:W4:Y:S01]  /*1280*/  S2UR UR26, SR_CTAID.Y ;  /* 0x00000000001a79c3 */ /* 0x000f220000002600 */
[----:B------:R-:W-:-:S05]  /*1290*/  CS2R.32 R2, SR_CgaSize ;  /* 0x0000000000027805 */ /* 0x000fca0000008a00 */
[----:B------:R-:W-:-:S05]  /*12a0*/  IMAD R2, R2, -0xa0, RZ ;  /* 0xffffff6002027824 */ /* 0x000fca00078e02ff */
[----:B------:R-:W-:-:S14]  /*12b0*/  R2UR UR62, R2 ;  /* 0x00000000023e72ca */ /* 0x000fdc00000e0000 */
[----:B------:R-:W3:Y:S01]  /*12c0*/  LDCU UR62, c[0x0][UR62+0x2a0] ;  /* 0x000054003e3e77ac */ /* 0x000ee20008000800 */
[----:B------:R-:W-:-:S05]  /*12d0*/  CS2R.32 R2, SR_CgaSize ;  /* 0x0000000000027805 */ /* 0x000fca0000008a00 */
[----:B------:R-:W-:-:S05]  /*12e0*/  IMAD R2, R2, -0xa0, RZ ;  /* 0xffffff6002027824 */ /* 0x000fca00078e02ff */
[----:B------:R-:W-:-:S14]  /*12f0*/  R2UR UR63, R2 ;  /* 0x00000000023f72ca */ /* 0x000fdc00000e0000 */
[----:B------:R-:W3:Y:S01]  /*1300*/  LDCU UR63, c[0x0][UR63+0x2a4] ;  /* 0x000054803f3f77ac */ /* 0x000ee20008000800 */
[----:B------:R-:W3:Y:S01]  /*1310*/  LDCU UR19, c[0x0][0xb24] ;  /* 0x00016480ff1377ac */ /* 0x000ee20008000800 */
[----:B------:R-:W3:Y:S01]  /*1320*/  LDCU UR39, c[0x0][0xb24] ;  /* 0x00016480ff2777ac */ /* 0x000ee20008000800 */
[----:B-1----:R-:W-:Y:S01]  /*1330*/  I2FP.F32.U32 R2, UR20 ;  /* 0x0000001400027c45 */ /* 0x002fe20008201000 */
[----:B------:R-:W1:Y:S04]  /*1340*/  LDCU UR23, c[0x0][0xb30] ;  /* 0x00016600ff1777ac */ /* 0x000e680008000800 */
[----:B--2---:R-:W-:Y:S01]  /*1350*/  FMUL R2, R2, UR5 ;  /* 0x0000000502027c20 */ /* 0x004fe20008400000 */
[----:B----4-:R-:W-:-:S05]  /*1360*/  I2FP.F32.U32 R0, UR26 ;  /* 0x0000001a00007c45 */ /* 0x010fca0008201000 */
[----:B------:R-:W2:Y:S01]  /*1370*/  F2I.U32.TRUNC.NTZ R2, R2 ;  /* 0x0000000200027305 */ /* 0x000ea2000020f000 */
[----:B---3--:R-:W-:-:S07]  /*1380*/  FMUL R0, R0, UR4 ;  /* 0x0000000400007c20 */ /* 0x008fce0008400000 */
[----:B------:R-:W3:Y:S01]  /*1390*/  F2I.U32.TRUNC.NTZ R0, R0 ;  /* 0x0000000000007305 */ /* 0x000ee2000020f000 */
[----:B--2---:R-:W-:Y:S02]  /*13a0*/  R2UR UR4, R2 ;  /* 0x00000000020472ca */ /* 0x004fe400000e0000 */
[----:B------:R-:W-:Y:S02]  /*13b0*/  PRMT R2, RZ, 0x7610, R2 ;  /* 0x00007610ff027816 */ /* 0x000fe40000000002 */
[----:B---3--:R-:W-:Y:S02]  /*13c0*/  R2UR UR6, R0 ;  /* 0x00000000000672ca */ /* 0x008fe400000e0000 */
[----:B------:R-:W-:-:S07]  /*13d0*/  PRMT R0, RZ, 0x7610, R0 ;  /* 0x00007610ff007816 */ /* 0x000fce0000000000 */
[----:B------:R-:W-:-:S04]  /*13e0*/  UIADD3 UR5, UPT, UPT, -UR4, URZ, URZ ;  /* 0x000000ff04057290 */ /* 0x000fc8000fffe1ff */
[----:B------:R-:W-:Y:S02]  /*13f0*/  UIMAD UR62, UR62, UR5, UR20 ;  /* 0x000000053e3e72a4 */ /* 0x000fe4000f8e0214 */
[----:B------:R-:W-:-:S04]  /*1400*/  UIADD3 UR4, UPT, UPT, -UR6, URZ, URZ ;  /* 0x000000ff06047290 */ /* 0x000fc8000fffe1ff */
[----:B------:R-:W-:Y:S01]  /*1410*/  UIMAD UR63, UR63, UR4, UR26 ;  /* 0x000000043f3f72a4 */ /* 0x000fe2000f8e021a */
[----:B-1----:R-:W-:Y:S11]  /*1420*/  BRA.U UP4, `(.L_x_17) ;  /* 0x0000000104287547 */ /* 0x002ff6000b800000 */
[----:B------:R-:W-:Y:S02]  /*1430*/  UISETP.NE.AND UP0, UPT, UR63, URZ, UPT ;  /* 0x000000ff3f00728c */ /* 0x000fe4000bf05270 */
[----:B------:R-:W-:Y:S02]  /*1440*/  ULOP3.LUT UR4, UR62, 0xfffffffe, URZ, 0xc0, !UPT ;  /* 0xfffffffe3e047892 */ /* 0x000fe4000f8ec0ff */
[----:B------:R-:W-:Y:S01]  /*1450*/  UISETP.LT.U32.OR UP0, UPT, UR62, 0x2, !UP0 ;  /* 0x000000023e00788c */ /* 0x000fe2000c701470 */
[----:B------:R-:W-:-:S03]  /*1460*/  UMOV UR7, 0x3 ;  /* 0x0000000300077882 */ /* 0x000fc60000000000 */
[----:B------:R-:W-:Y:S02]  /*1470*/  USEL UR6, URZ, 0x1, !UP0 ;  /* 0x00000001ff067887 */ /* 0x000fe4000c000000 */
[----:B------:R-:W-:Y:S02]  /*1480*/  USEL UR5, URZ, 0x2, !UP0 ;  /* 0x00000002ff057887 */ /* 0x000fe4000c000000 */
[----:B------:R-:W-:Y:S02]  /*1490*/  USHF.L.U32 UR4, UR7, UR4, URZ ;  /* 0x0000000407047299 */ /* 0x000fe400080006ff */
[----:B------:R-:W-:-:S04]  /*14a0*/  UIADD3 UR5, UPT, UPT, UR6, UR5, URZ ;  /* 0x0000000506057290 */ /* 0x000fc8000fffe0ff */
[----:B------:R-:W-:Y:S02]  /*14b0*/  MOV R0, UR4 ;  /* 0x0000000400007c02 */ /* 0x000fe40008000f00 */
[----:B------:R-:W-:-:S07]  /*14c0*/  MOV R2, UR5 ;  /* 0x0000000500027c02 */ /* 0x000fce0008000f00 */
.L_x_17:
[----:B------:R-:W1:Y:S01]  /*14d0*/  S2UR UR49, SR_CTAID.Z ;  /* 0x00000000003179c3 */ /* 0x000e620000002700 */
[----:B------:R-:W-:Y:S01]  /*14e0*/  UISETP.GE.AND UP0, UPT, UR19, 0x1, UPT ;  /* 0x000000011300788c */ /* 0x000fe2000bf06270 */
[----:B------:R-:W-:-:S08]  /*14f0*/  UMOV UR47, UR20 ;  /* 0x00000014002f7c82 */ /* 0x000fd00008000000 */
[----:B------:R-:W-:Y:S05]  /*1500*/  BRA.U !UP0, `(.L_x_18) ;  /* 0x0000000108d47547 */ /* 0x000fea000b800000 */
[----:B------:R-:W2:Y:S01]  /*1510*/  LDCU.128 UR12, c[0x0][0xb10] ;  /* 0x00016200ff0c77ac */ /* 0x000ea20008000c00 */
[----:B------:R-:W3:Y:S01]  /*1520*/  LDCU UR21, c[0x0][0xb0c] ;  /* 0x00016180ff1577ac */ /* 0x000ee20008000800 */
[----:B------:R-:W4:Y:S01]  /*1530*/  LDCU UR6, c[0x0][0x370] ;  /* 0x00006e00ff0677ac */ /* 0x000f220008000800 */
[----:B------:R-:W1:Y:S01]  /*1540*/  LDCU UR7, c[0x0][0x374] ;  /* 0x00006e80ff0777ac */ /* 0x000e620008000800 */
[----:B------:R-:W1:Y:S01]  /*1550*/  LDCU UR22, c[0x0][0xb20] ;  /* 0x00016400ff1677ac */ /* 0x000e620008000800 */
[----:B--2---:R-:W-:Y:S02]  /*1560*/  UIMAD.WIDE.U32 UR4, UR20, UR12, URZ ;  /* 0x0000000c140472a5 */ /* 0x004fe4000f8e00ff */
[----:B---3--:R-:W-:Y:S01]  /*1570*/  UISETP.NE.AND UP0, UPT, UR21, 0x1, UPT ;  /* 0x000000011500788c */ /* 0x008fe2000bf05270 */
[----:B------:R-:W2:Y:S01]  /*1580*/  LDCU.64 UR8, c[0x0][0xb28] ;  /* 0x00016500ff0877ac */ /* 0x000ea20008000a00 */
[----:B----4-:R-:W-:-:S03]  /*1590*/  UIMAD.WIDE.U32 UR10, UR6, UR12, URZ ;  /* 0x0000000c060a72a5 */ /* 0x010fc6000f8e00ff */
[----:B------:R-:W-:Y:S01]  /*15a0*/  UMOV UR4, UR5 ;  /* 0x0000000500047c82 */ /* 0x000fe20008000000 */
[----:B------:R-:W-:Y:S02]  /*15b0*/  UISETP.NE.AND UP2, UPT, UR19, 0x1, UPT ;  /* 0x000000011300788c */ /* 0x000fe4000bf45270 */
[----:B------:R-:W-:Y:S01]  /*15c0*/  USHF.R.U32.HI UR4, URZ, UR13, UR4 ;  /* 0x0000000dff047299 */ /* 0x000fe20008011604 */
[----:B------:R-:W-:Y:S01]  /*15d0*/  UMOV UR10, UR11 ;  /* 0x0000000b000a7c82 */ /* 0x000fe20008000000 */
[----:B------:R-:W-:Y:S02]  /*15e0*/  UIMAD.WIDE.U32 UR16, UR26, UR15, URZ ;  /* 0x0000000f1a1072a5 */ /* 0x000fe4000f8e00ff */
[----:B------:R-:W-:Y:S02]  /*15f0*/  USEL UR5, UR20, UR4, !UP0 ;  /* 0x0000000414057287 */ /* 0x000fe4000c000000 */
[----:B------:R-:W-:Y:S02]  /*1600*/  @UP0 USHF.R.U32.HI UR6, URZ, UR13, UR10 ;  /* 0x0000000dff060299 */ /* 0x000fe4000801160a */
[----:B------:R-:W-:-:S02]  /*1610*/  UISETP.NE.AND UP0, UPT, UR14, 0x1, UPT ;  /* 0x000000010e00788c */ /* 0x000fc4000bf05270 */
[----:B-1----:R-:W-:Y:S02]  /*1620*/  UIMAD.WIDE.U32 UR10, UR7, UR15, URZ ;  /* 0x0000000f070a72a5 */ /* 0x002fe4000f8e00ff */
[----:B--2---:R-:W-:Y:S01]  /*1630*/  UIMAD.WIDE.U32 UR12, UR6, UR8, URZ ;  /* 0x00000008060c72a5 */ /* 0x004fe2000f8e00ff */
[----:B------:R-:W-:Y:S01]  /*1640*/  UMOV UR4, UR17 ;  /* 0x0000001100047c82 */ /* 0x000fe20008000000 */
[----:B------:R-:W-:-:S03]  /*1650*/  UIADD3 UR47, UPT, UPT, -UR5, URZ, URZ ;  /* 0x000000ff052f7290 */ /* 0x000fc6000fffe1ff */
[----:B------:R-:W-:Y:S01]  /*1660*/  UMOV UR10, UR11 ;  /* 0x0000000b000a7c82 */ /* 0x000fe20008000000 */
[----:B------:R-:W-:Y:S02]  /*1670*/  USHF.R.U32.HI UR4, URZ, UR22, UR4 ;  /* 0x00000016ff047299 */ /* 0x000fe40008011604 */
[----:B------:R-:W-:Y:S01]  /*1680*/  @UP0 USHF.R.U32.HI UR7, URZ, UR22, UR10 ;  /* 0x00000016ff070299 */ /* 0x000fe2000801160a */
[----:B------:R-:W-:Y:S01]  /*1690*/  UMOV UR12, UR13 ;  /* 0x0000000d000c7c82 */ /* 0x000fe20008000000 */
[----:B------:R-:W-:Y:S02]  /*16a0*/  USEL UR4, UR26, UR4, !UP0 ;  /* 0x000000041a047287 */ /* 0x000fe4000c000000 */
[----:B------:R-:W-:Y:S02]  /*16b0*/  UIMAD.WIDE.U32 UR10, UR7, UR8, URZ ;  /* 0x00000008070a72a5 */ /* 0x000fe4000f8e00ff */
[----:B------:R-:W-:Y:S02]  /*16c0*/  @UP2 USHF.R.U32.HI UR6, URZ, UR9, UR12 ;  /* 0x00000009ff062299 */ /* 0x000fe4000801160c */
[----:B------:R-:W-:-:S02]  /*16d0*/  UIMAD.WIDE.U32 UR12, UR4, UR8, URZ ;  /* 0x00000008040c72a5 */ /* 0x000fc4000f8e00ff */
[----:B------:R-:W-:Y:S01]  /*16e0*/  UIMAD UR47, UR21, UR47, UR20 ;  /* 0x0000002f152f72a4 */ /* 0x000fe2000f8e0214 */
[----:B------:R-:W-:Y:S02]  /*16f0*/  UMOV UR10, UR11 ;  /* 0x0000000b000a7c82 */ /* 0x000fe40008000000 */
[----:B------:R-:W-:Y:S02]  /*1700*/  @UP2 USHF.R.U32.HI UR7, URZ, UR9, UR10 ;  /* 0x00000009ff072299 */ /* 0x000fe4000801160a */
[----:B------:R-:W-:Y:S02]  /*1710*/  UIMAD UR10, UR6, UR19, URZ ;  /* 0x00000013060a72a4 */ /* 0x000fe4000f8e02ff */
[----:B------:R-:W-:-:S04]  /*1720*/  UIMAD UR7, UR7, UR19, URZ ;  /* 0x00000013070772a4 */ /* 0x000fc8000f8e02ff */
[----:B------:R-:W-:-:S03]  /*1730*/  UISETP.GE.AND UP0, UPT, UR4, UR7, UPT ;  /* 0x000000070400728c */ /* 0x000fc6000bf06270 */
[----:B------:R-:W-:Y:S01]  /*1740*/  UMOV UR7, UR13 ;  /* 0x0000000d00077c82 */ /* 0x000fe20008000000 */
[----:B------:R-:W-:Y:S02]  /*1750*/  UISETP.GE.OR UP0, UPT, UR5, UR10, UP0 ;  /* 0x0000000a0500728c */ /* 0x000fe40008706670 */
[----:B------:R-:W-:Y:S02]  /*1760*/  UIMAD.WIDE.U32 UR10, UR5, UR8, URZ ;  /* 0x00000008050a72a5 */ /* 0x000fe4000f8e00ff */
[----:B------:R-:W-:Y:S02]  /*1770*/  USHF.R.U32.HI UR7, URZ, UR9, UR7 ;  /* 0x00000009ff077299 */ /* 0x000fe40008011607 */
[----:B------:R-:W-:Y:S02]  /*1780*/  UIADD3 UR10, UPT, UPT, -UR4, URZ, URZ ;  /* 0x000000ff040a7290 */ /* 0x000fe4000fffe1ff */
[----:B------:R-:W-:Y:S02]  /*1790*/  USEL UR7, UR4, UR7, !UP2 ;  /* 0x0000000704077287 */ /* 0x000fe4000d000000 */
[----:B------:R-:W-:Y:S01]  /*17a0*/  UIMAD UR10, UR14, UR10, UR26 ;  /* 0x0000000a0e0a72a4 */ /* 0x000fe2000f8e021a */
[----:B------:R-:W-:-:S02]  /*17b0*/  @!UP0 UMOV UR8, UR11 ;  /* 0x0000000b00088c82 */ /* 0x000fc40008000000 */
[----:B------:R-:W-:Y:S02]  /*17c0*/  @!UP0 USHF.R.U32.HI UR8, URZ, UR9, UR8 ;  /* 0x00000009ff088299 */ /* 0x000fe40008011608 */
[----:B------:R-:W-:Y:S02]  /*17d0*/  UIADD3 UR9, UPT, UPT, -UR7, URZ, URZ ;  /* 0x000000ff07097290 */ /* 0x000fe4000fffe1ff */
[----:B------:R-:W-:Y:S02]  /*17e0*/  @!UP0 USEL UR8, UR5, UR8, !UP2 ;  /* 0x0000000805088287 */ /* 0x000fe4000d000000 */
[----:B------:R-:W-:Y:S02]  /*17f0*/  UIMAD UR9, UR19, UR9, UR4 ;  /* 0x00000009130972a4 */ /* 0x000fe4000f8e0204 */
[----:B------:R-:W-:Y:S02]  /*1800*/  @!UP0 UIADD3 UR7, UPT, UPT, UR7, -UR8, URZ ;  /* 0x8000000807078290 */ /* 0x000fe4000fffe0ff */
[----:B------:R-:W-:-:S02]  /*1810*/  @!UP0 UIMAD UR6, UR9, UR6, UR8 ;  /* 0x00000006090682a4 */ /* 0x000fc4000f8e0208 */
[----:B------:R-:W-:-:S04]  /*1820*/  @!UP0 UIMAD UR4, UR7, UR19, UR5 ;  /* 0x00000013070482a4 */ /* 0x000fc8000f8e0205 */
[----:B------:R-:W-:Y:S01]  /*1830*/  UIMAD UR26, UR4, UR14, UR10 ;  /* 0x0000000e041a72a4 */ /* 0x000fe2000f8e020a */
[----:B------:R-:W-:Y:S02]  /*1840*/  @!UP0 UMOV UR5, UR6 ;  /* 0x0000000600058c82 */ /* 0x000fe40008000000 */
[----:B------:R-:W-:-:S12]  /*1850*/  UIMAD UR47, UR5, UR21, UR47 ;  /* 0x00000015052f72a4 */ /* 0x000fd8000f8e022f */
.L_x_18:
[----:B------:R-:W-:-:S09]  /*1860*/  UISETP.NE.AND UP0, UPT, UR23, 0x1, UPT ;  /* 0x000000011700788c */ /* 0x000fd2000bf05270 */
[----:B------:R-:W-:Y:S05]  /*1870*/  BRA.U UP0, `(.L_x_19) ;  /* 0x0000000100407547 */ /* 0x000fea000b800000 */
[----:B------:R-:W2:Y:S01]  /*1880*/  LDCU.128 UR8, c[0x0][0xb10] ;  /* 0x00016200ff0877ac */ /* 0x000ea20008000c00 */
[----:B------:R-:W3:Y:S01]  /*1890*/  LDCU UR12, c[0x0][0xb0c] ;  /* 0x00016180ff0c77ac */ /* 0x000ee20008000800 */
[----:B------:R-:W4:Y:S01]  /*18a0*/  LDCU UR13, c[0x0][0xb20] ;  /* 0x00016400ff0d77ac */ /* 0x000f220008000800 */
[----:B--2---:R-:W-:Y:S02]  /*18b0*/  UIMAD.WIDE.U32 UR4, UR47, UR8, URZ ;  /* 0x000000082f0472a5 */ /* 0x004fe4000f8e00ff */
[----:B------:R-:W-:Y:S02]  /*18c0*/  UIMAD.WIDE.U32 UR6, UR26, UR11, URZ ;  /* 0x0000000b1a0672a5 */ /* 0x000fe4000f8e00ff */
[----:B---3--:R-:W-:Y:S02]  /*18d0*/  UISETP.NE.AND UP0, UPT, UR12, 0x1, UPT ;  /* 0x000000010c00788c */ /* 0x008fe4000bf05270 */
[----:B------:R-:W-:-:S03]  /*18e0*/  USHF.R.U32.HI UR5, URZ, UR9, UR5 ;  /* 0x00000009ff057299 */ /* 0x000fc60008011605 */
[----:B------:R-:W-:Y:S01]  /*18f0*/  UMOV UR4, UR7 ;  /* 0x0000000700047c82 */ /* 0x000fe20008000000 */
[----:B------:R-:W-:Y:S02]  /*1900*/  USEL UR5, UR47, UR5, !UP0 ;  /* 0x000000052f057287 */ /* 0x000fe4000c000000 */
[----:B------:R-:W-:Y:S02]  /*1910*/  UISETP.NE.AND UP0, UPT, UR10, 0x1, UPT ;  /* 0x000000010a00788c */ /* 0x000fe4000bf05270 */
[----:B----4-:R-:W-:-:S04]  /*1920*/  USHF.R.U32.HI UR4, URZ, UR13, UR4 ;  /* 0x0000000dff047299 */ /* 0x010fc80008011604 */
[----:B------:R-:W-:-:S04]  /*1930*/  USEL UR4, UR26, UR4, !UP0 ;  /* 0x000000041a047287 */ /* 0x000fc8000c000000 */
[----:B------:R-:W-:Y:S02]  /*1940*/  UIADD3 UR6, UPT, UPT, -UR4, UR5, URZ ;  /* 0x0000000504067290 */ /* 0x000fe4000fffe1ff */
[----:B------:R-:W-:Y:S02]  /*1950*/  UIADD3 UR4, UPT, UPT, UR4, -UR5, URZ ;  /* 0x8000000504047290 */ /* 0x000fe4000fffe0ff */
[----:B------:R-:W-:Y:S02]  /*1960*/  UIMAD UR26, UR6, UR10, UR26 ;  /* 0x0000000a061a72a4 */ /* 0x000fe4000f8e021a */
[----:B------:R-:W-:-:S12]  /*1970*/  UIMAD UR47, UR4, UR12, UR47 ;  /* 0x0000000c042f72a4 */ /* 0x000fd8000f8e022f */
.L_x_19:
[----:B------:R-:W-:Y:S05]  /*1980*/  BRA.U !UP6, `(.L_x_20) ;  /* 0x000000010e0c7547 */ /* 0x000fea000b800000 */
[----:B------:R-:W-:Y:S01]  /*1990*/  UCGABAR_WAIT ;  /* 0x0000000000007dc7 */ /* 0x000fe20008000000 */
[----:B------:R-:W-:Y:S01]  /*19a0*/  CCTL.IVALL ;  /* 0x00000000ff00798f */ /* 0x000fe20002000000 */
[----:B------:R-:W-:Y:S05]  /*19b0*/  BRA `(.L_x_21) ;  /* 0x0000000000047947 */ /* 0x000fea0003800000 */
.L_x_20:
[----:B------:R-:W-:Y:S06]  /*19c0*/  BAR.SYNC.DEFER_BLOCKING 0x0 ;  /* 0x0000000000007b1d */ /* 0x000fec0000010000 */
.L_x_21:
[----:B------:R-:W-:Y:S05]  /*19d0*/  BRA.U UP5, `(.L_x_22) ;  /* 0x0000003105407547 */ /* 0x000fea000b800000 */
[----:B------:R-:W2:Y:S01]  /*19e0*/  LDCU UR7, c[0x0][0x390] ;  /* 0x00007200ff0777ac */ /* 0x000ea20008000800 */
[----:B------:R-:W-:Y:S01]  /*19f0*/  PLOP3.LUT P1, PT, PT, PT, UP3, 0x80, 0x8 ;  /* 0x000000000008781c */ /* 0x000fe20003f2f038 */
[----:B------:R-:W-:Y:S01]  /*1a00*/  IMAD.MOV.U32 R2, RZ, RZ, RZ ;  /* 0x000000ffff027224 */ /* 0x000fe200078e00ff */
[----:B------:R-:W-:Y:S01]  /*1a10*/  ISETP.EQ.OR P2, PT, R3, RZ, P3 ;  /* 0x000000ff0300720c */ /* 0x000fe20001f42670 */
[----:B------:R-:W3:Y:S01]  /*1a20*/  LDCU UR6, c[0x0][0x5c0] ;  /* 0x0000b800ff0677ac */ /* 0x000ee20008000800 */
[----:B------:R-:W-:Y:S01]  /*1a30*/  PLOP3.LUT P1, PT, P1, PT, PT, 0x8, 0x80 ;  /* 0x000000000080781c */ /* 0x000fe20000f2e170 */
[----:B------:R-:W-:Y:S02]  /*1a40*/  UISETP.NE.AND UP0, UPT, UR18, URZ, UPT ;  /* 0x000000ff1200728c */ /* 0x000fe4000bf05270 */
[----:B------:R-:W-:Y:S02]  /*1a50*/  USHF.L.U32 UR8, UR20, 0x5, URZ ;  /* 0x0000000514087899 */ /* 0x000fe400080006ff */
[----:B------:R-:W-:Y:S01]  /*1a60*/  USEL UR38, UR51, 0x2, UP0 ;  /* 0x0000000233267887 */ /* 0x000fe20008000000 */
[----:B------:R-:W4:Y:S01]  /*1a70*/  LDCU UR50, c[0x0][0x370] ;  /* 0x00006e00ff3277ac */ /* 0x000f220008000800 */
[----:B--2---:R-:W-:Y:S01]  /*1a80*/  UIADD3 UR5, UPT, UPT, UR7, 0x1f, URZ ;  /* 0x0000001f07057890 */ /* 0x004fe2000fffe0ff */
[----:B------:R-:W2:Y:S03]  /*1a90*/  LDCU.64 UR42, c[0x0][0x348] ;  /* 0x00006900ff2a77ac */ /* 0x000ea60008000a00 */
[----:B------:R-:W-:-:S02]  /*1aa0*/  USHF.R.S32.HI UR4, URZ, 0x1f, UR5 ;  /* 0x0000001fff047899 */ /* 0x000fc40008011405 */
[----:B---3--:R-:W-:Y:S02]  /*1ab0*/  UIADD3 UR6, UPT, UPT, UR6, 0x3f, URZ ;  /* 0x0000003f06067890 */ /* 0x008fe4000fffe0ff */
[----:B------:R-:W-:Y:S02]  /*1ac0*/  ULEA.HI UR4, UR4, UR5, URZ, 0x5 ;  /* 0x0000000504047291 */ /* 0x000fe4000f8f28ff */
[----:B------:R-:W-:Y:S02]  /*1ad0*/  UIADD3 UR5, UPT, UPT, UR7, -0x1, URZ ;  /* 0xffffffff07057890 */ /* 0x000fe4000fffe0ff */
[----:B------:R-:W-:Y:S02]  /*1ae0*/  USHF.R.S32.HI UR52, URZ, 0x5, UR4 ;  /* 0x00000005ff347899 */ /* 0x000fe40008011404 */
[----:B------:R-:W-:Y:S02]  /*1af0*/  UISETP.GE.U32.AND UP1, UPT, UR5, -0x3f, UPT ;  /* 0xffffffc10500788c */ /* 0x000fe4000bf26070 */
[----:B------:R-:W-:-:S02]  /*1b00*/  UISETP.LT.U32.AND UP0, UPT, UR52, 0x29, UPT ;  /* 0x000000293400788c */ /* 0x000fc4000bf01070 */
[----:B------:R-:W-:Y:S02]  /*1b10*/  USHF.R.S32.HI UR4, URZ, 0x1f, UR6 ;  /* 0x0000001fff047899 */ /* 0x000fe40008011406 */
[----:B------:R-:W-:Y:S02]  /*1b20*/  USEL UR51, UR52, 0x29, UP0 ;  /* 0x0000002934337887 */ /* 0x000fe40008000000 */
[----:B------:R-:W-:Y:S02]  /*1b30*/  ULEA.HI UR4, UR4, UR6, URZ, 0x6 ;  /* 0x0000000604047291 */ /* 0x000fe4000f8f30ff */
[----:B------:R-:W-:Y:S02]  /*1b40*/  UIADD3 UR37, UPT, UPT, UR51, -0x1, URZ ;  /* 0xffffffff33257890 */ /* 0x000fe4000fffe0ff */
[----:B------:R-:W-:Y:S02]  /*1b50*/  @UP1 UIADD3 UR37, UPT, UPT, UR51, URZ, URZ ;  /* 0x000000ff33251290 */ /* 0x000fe4000fffe0ff */
[----:B------:R-:W-:-:S02]  /*1b60*/  USHF.L.U32 UR56, UR20, 0x7, URZ ;  /* 0x0000000714387899 */ /* 0x000fc400080006ff */
[----:B------:R-:W-:Y:S01]  /*1b70*/  UIADD3 UR55, UPT, UPT, UR7, 0x3e, URZ ;  /* 0x0000003e07377890 */ /* 0x000fe2000fffe0ff */
[----:B-1----:R-:W1:Y:S01]  /*1b80*/  LDCU UR49, c[0x0][0x374] ;  /* 0x00006e80ff3177ac */ /* 0x002e620008000800 */
[----:B------:R-:W-:Y:S02]  /*1b90*/  ULOP3.LUT UR54, UR8, 0x20, URZ, 0xc0, !UPT ;  /* 0x0000002008367892 */ /* 0x000fe4000f8ec0ff */
[----:B------:R-:W-:Y:S02]  /*1ba0*/  USHF.R.S32.HI UR48, URZ, 0x6, UR4 ;  /* 0x00000006ff307899 */ /* 0x000fe40008011404 */
[----:B------:R-:W-:Y:S02]  /*1bb0*/  UIADD3 UR53, UPT, UPT, UR52, -UR51, URZ ;  /* 0x8000003334357290 */ /* 0x000fe4000fffe0ff */
[----:B------:R-:W-:Y:S01]  /*1bc0*/  UIADD3 UR37, UPT, UPT, UR37, 0x1, URZ ;  /* 0x0000000125257890 */ /* 0x000fe2000fffe0ff */
[----:B------:R-:W-:Y:S01]  /*1bd0*/  UMOV UR23, 0x1 ;  /* 0x0000000100177882 */ /* 0x000fe20000000000 */
[----:B--2-4-:R-:W-:-:S10]  /*1be0*/  UMOV UR25, URZ ;  /* 0x000000ff00197c82 */ /* 0x014fd40008000000 */
.L_x_40:
[----:B------:R-:W-:Y:S01]  /*1bf0*/  IMAD.U32 R4, RZ, RZ, UR48 ;  /* 0x00000030ff047e24 */ /* 0x000fe2000f8e00ff */
[----:B------:R-:W2:Y:S04]  /*1c00*/  LDCU UR46, c[0x0][0x5c4] ;  /* 0x0000b880ff2e77ac */ /* 0x000ea80008000800 */
[-C--:B------:R-:W-:Y:S01]  /*1c10*/  IABS R0, R4.reuse ;  /* 0x0000000400007213 */ /* 0x080fe20000000000 */
[----:B------:R-:W-:Y:S01]  /*1c20*/  UMOV UR24, 0x400 ;  /* 0x0000040000187882 */ /* 0x000fe20000000000 */
[----:B------:R-:W-:Y:S01]  /*1c30*/  IABS R4, R4 ;  /* 0x0000000400047213 */ /* 0x000fe20000000000 */
[----:B------:R-:W-:Y:S01]  /*1c40*/  UMOV UR15, URZ ;  /* 0x000000ff000f7c82 */ /* 0x000fe20008000000 */
[----:B------:R-:W-:Y:S01]  /*1c50*/  R2UR UR6, R0 ;  /* 0x00000000000672ca */ /* 0x000fe200000e0000 */
[----:B--2---:R-:W-:-:S12]  /*1c60*/  IMAD.U32 R3, RZ, RZ, UR46 ;  /* 0x0000002eff037e24 */ /* 0x004fd8000f8e00ff */
[----:B------:R-:W2:Y:S08]  /*1c70*/  I2F.RP R0, UR6 ;  /* 0x0000000600007d06 */ /* 0x000eb00008209400 */
[----:B--2---:R-:W2:Y:S02]  /*1c80*/  MUFU.RCP R0, R0 ;  /* 0x0000000000007308 */ /* 0x004ea40000001000 */
[----:B--2---:R-:W-:-:S06]  /*1c90*/  VIADD R0, R0, 0xffffffe ;  /* 0x0ffffffe00007836 */ /* 0x004fcc0000000000 */
[----:B------:R-:W2:Y:S02]  /*1ca0*/  F2I.FTZ.U32.TRUNC.NTZ R0, R0 ;  /* 0x0000000000007305 */ /* 0x000ea4000021f000 */
[----:B--2---:R-:W-:Y:S02]  /*1cb0*/  R2UR UR5, R0 ;  /* 0x00000000000572ca */ /* 0x004fe400000e0000 */
[----:B------:R-:W-:Y:S01]  /*1cc0*/  IABS R0, R3 ;  /* 0x0000000300007213 */ /* 0x000fe20000000000 */
[----:B------:R-:W-:-:S03]  /*1cd0*/  IMAD.U32 R3, RZ, RZ, UR26 ;  /* 0x0000001aff037e24 */ /* 0x000fc6000f8e00ff */
[----:B------:R-:W-:Y:S01]  /*1ce0*/  R2UR UR8, R0 ;  /* 0x00000000000872ca */ /* 0x000fe200000e0000 */
[----:B------:R-:W-:Y:S01]  /*1cf0*/  IMAD.MOV R0, RZ, RZ, -R4 ;  /* 0x000000ffff007224 */ /* 0x000fe200078e0a04 */
[----:B------:R-:W-:-:S04]  /*1d00*/  IABS R3, R3 ;  /* 0x0000000300037213 */ /* 0x000fc80000000000 */
[----:B------:R-:W-:Y:S01]  /*1d10*/  R2UR UR9, R3 ;  /* 0x00000000030972ca */ /* 0x000fe200000e0000 */
[----:B------:R-:W-:-:S04]  /*1d20*/  UIADD3 UR4, UPT, UPT, URZ, -UR5, URZ ;  /* 0x80000005ff047290 */ /* 0x000fc8000fffe0ff */
[----:B------:R-:W-:Y:S02]  /*1d30*/  UIMAD UR7, UR4, UR6, URZ ;  /* 0x00000006040772a4 */ /* 0x000fe4000f8e02ff */
[----:B------:R-:W2:Y:S01]  /*1d40*/  I2F.RP R3, UR8 ;  /* 0x0000000800037d06 */ /* 0x000ea20008209400 */
[----:B------:R-:W-:Y:S02]  /*1d50*/  UMOV UR4, URZ ;  /* 0x000000ff00047c82 */ /* 0x000fe40008000000 */
[----:B------:R-:W-:Y:S02]  /*1d60*/  UIMAD.WIDE.U32 UR4, UR5, UR7, UR4 ;  /* 0x00000007050472a5 */ /* 0x000fe4000f8e0004 */
[----:B------:R-:W-:-:S05]  /*1d70*/  R2UR UR7, R0 ;  /* 0x00000000000772ca */ /* 0x000fca00000e0000 */
[----:B------:R-:W-:Y:S02]  /*1d80*/  UMOV UR4, UR5 ;  /* 0x0000000500047c82 */ /* 0x000fe40008000000 */
[----:B------:R-:W-:Y:S01]  /*1d90*/  UIMAD.WIDE.U32 UR4, UR4, UR9, URZ ;  /* 0x00000009040472a5 */ /* 0x000fe2000f8e00ff */
[----:B--2---:R-:W2:Y:S06]  /*1da0*/  MUFU.RCP R0, R3 ;  /* 0x0000000300007308 */ /* 0x004eac0000001000 */
[----:B------:R-:W-:Y:S02]  /*1db0*/  UMOV UR4, UR5 ;  /* 0x0000000500047c82 */ /* 0x000fe40008000000 */
[----:B------:R-:W-:-:S04]  /*1dc0*/  UIMAD UR5, UR4, UR7, UR9 ;  /* 0x00000007040572a4 */ /* 0x000fc8000f8e0209 */
[----:B------:R-:W-:Y:S01]  /*1dd0*/  UISETP.GT.U32.AND UP0, UPT, UR6, UR5, UPT ;  /* 0x000000050600728c */ /* 0x000fe2000bf04070 */
[----:B--2---:R-:W-:Y:S02]  /*1de0*/  VIADD R0, R0, 0xffffffe ;  /* 0x0ffffffe00007836 */ /* 0x004fe40000000000 */
[----:B------:R-:W-:-:S08]  /*1df0*/  IMAD.U32 R3, RZ, RZ, UR23 ;  /* 0x00000017ff037e24 */ /* 0x000fd0000f8e00ff */
[----:B------:R-:W-:Y:S01]  /*1e00*/  @!UP0 UIADD3 UR5, UPT, UPT, UR5, -UR6, URZ ;  /* 0x8000000605058290 */ /* 0x000fe2000fffe0ff */
[----:B------:R-:W2:Y:S01]  /*1e10*/  F2I.FTZ.U32.TRUNC.NTZ R0, R0 ;  /* 0x0000000000007305 */ /* 0x000ea2000021f000 */
[----:B------:R-:W-:Y:S01]  /*1e20*/  @!UP0 UIADD3 UR4, UPT, UPT, UR4, 0x1, URZ ;  /* 0x0000000104048890 */ /* 0x000fe2000fffe0ff */
[----:B------:R-:W-:Y:S01]  /*1e30*/  SHF.L.U32 R3, R3, 0x1f, RZ ;  /* 0x0000001f03037819 */ /* 0x000fe200000006ff */
[----:B------:R-:W-:Y:S01]  /*1e40*/  UISETP.GE.U32.AND UP1, UPT, UR5, UR6, UPT ;  /* 0x000000060500728c */ /* 0x000fe2000bf26070 */
[----:B------:R-:W3:Y:S01]  /*1e50*/  S2UR UR6, SR_CgaCtaId ;  /* 0x00000000000679c3 */ /* 0x000ee20000008800 */
[----:B------:R-:W-:-:S04]  /*1e60*/  ULOP3.LUT UR5, UR26, UR48, URZ, 0x3c, !UPT ;  /* 0x000000301a057292 */ /* 0x000fc8000f8e3cff */
[----:B------:R-:W-:-:S05]  /*1e70*/  UISETP.GE.AND UP0, UPT, UR5, URZ, UPT ;  /* 0x000000ff0500728c */ /* 0x000fca000bf06270 */
[----:B------:R-:W-:Y:S01]  /*1e80*/  @UP1 UIADD3 UR4, UPT, UPT, UR4, 0x1, URZ ;  /* 0x0000000104041890 */ /* 0x000fe2000fffe0ff */
[----:B--2---:R-:W-:Y:S01]  /*1e90*/  R2UR UR7, R0 ;  /* 0x00000000000772ca */ /* 0x004fe200000e0000 */
[----:B------:R-:W-:-:S05]  /*1ea0*/  UISETP.NE.AND UP1, UPT, UR48, URZ, UPT ;  /* 0x000000ff3000728c */ /* 0x000fca000bf25270 */
[----:B------:R-:W-:Y:S02]  /*1eb0*/  UMOV UR5, UR4 ;  /* 0x0000000400057c82 */ /* 0x000fe40008000000 */
[----:B------:R-:W-:-:S04]  /*1ec0*/  @!UP0 UIADD3 UR5, UPT, UPT, -UR5, URZ, URZ ;  /* 0x000000ff05058290 */ /* 0x000fc8000fffe1ff */
[----:B------:R-:W-:Y:S02]  /*1ed0*/  @!UP1 ULOP3.LUT UR5, URZ, UR48, URZ, 0x33, !UPT ;  /* 0x00000030ff059292 */ /* 0x000fe4000f8e33ff */
[----:B---3--:R-:W-:Y:S02]  /*1ee0*/  ULEA UR24, UR6, UR24, 0x18 ;  /* 0x0000001806187291 */ /* 0x008fe4000f8ec0ff */
[----:B------:R-:W-:Y:S02]  /*1ef0*/  UIADD3 UR4, UPT, UPT, URZ, -UR7, URZ ;  /* 0x80000007ff047290 */ /* 0x000fe4000fffe0ff */
[----:B------:R-:W-:Y:S01]  /*1f00*/  IMAD.U32 R0, RZ, RZ, UR5 ;  /* 0x00000005ff007e24 */ /* 0x000fe2000f8e00ff */
[----:B------:R-:W-:Y:S02]  /*1f10*/  ULEA UR6, UR25, UR24, 0x3 ;  /* 0x0000001819067291 */ /* 0x000fe4000f8e18ff */
[----:B------:R-:W-:Y:S02]  /*1f20*/  UIMAD UR4, UR4, UR8, URZ ;  /* 0x00000008040472a4 */ /* 0x000fe4000f8e02ff */
[----:B------:R-:W-:-:S04]  /*1f30*/  IABS R0, R0 ;  /* 0x0000000000007213 */ /* 0x000fc80000000000 */
[----:B------:R-:W-:Y:S01]  /*1f40*/  R2UR UR9, R0 ;  /* 0x00000000000972ca */ /* 0x000fe200000e0000 */
[----:B------:R2:W3:Y:S01]  /*1f50*/  SYNCS.PHASECHK.TRANS64.TRYWAIT P0, [UR6+0x148], R3 ;  /* 0x00014803ff0075a7 */ /* 0x0004e20008001106 */
[----:B------:R-:W-:Y:S02]  /*1f60*/  UMOV UR6, URZ ;  /* 0x000000ff00067c82 */ /* 0x000fe40008000000 */
[----:B------:R-:W-:-:S07]  /*1f70*/  UIMAD.WIDE.U32 UR6, UR7, UR4, UR6 ;  /* 0x00000004070672a5 */ /* 0x000fce000f8e0006 */
[----:B------:R-:W-:Y:S02]  /*1f80*/  UMOV UR6, UR7 ;  /* 0x0000000700067c82 */ /* 0x000fe40008000000 */
[----:B------:R-:W-:-:S07]  /*1f90*/  UIMAD.WIDE.U32 UR6, UR6, UR9, URZ ;  /* 0x00000009060672a5 */ /* 0x000fce000f8e00ff */
[----:B------:R-:W-:Y:S02]  /*1fa0*/  UMOV UR4, UR7 ;  /* 0x0000000700047c82 */ /* 0x000fe40008000000 */
[----:B------:R-:W-:-:S04]  /*1fb0*/  UIADD3 UR6, UPT, UPT, -UR4, URZ, URZ ;  /* 0x000000ff04067290 */ /* 0x000fc8000fffe1ff */
[----:B------:R-:W-:-:S04]  /*1fc0*/  UIMAD UR6, UR8, UR6, UR9 ;  /* 0x00000006080672a4 */ /* 0x000fc8000f8e0209 */
[----:B------:R-:W-:-:S11]  /*1fd0*/  UISETP.GT.U32.AND UP0, UPT, UR8, UR6, UPT ;  /* 0x000000060800728c */ /* 0x000fd6000bf04070 */
[----:B------:R-:W-:Y:S02]  /*1fe0*/  @!UP0 UIADD3 UR6, UPT, UPT, UR6, -UR8, URZ ;  /* 0x8000000806068290 */ /* 0x000fe4000fffe0ff */
[----:B------:R-:W-:Y:S02]  /*1ff0*/  @!UP0 UIADD3 UR4, UPT, UPT, UR4, 0x1, URZ ;  /* 0x0000000104048890 */ /* 0x000fe4000fffe0ff */
[----:B------:R-:W-:Y:S02]  /*2000*/  UISETP.GE.U32.AND UP1, UPT, UR6, UR8, UPT ;  /* 0x000000080600728c */ /* 0x000fe4000bf26070 */
[----:B------:R-:W-:-:S04]  /*2010*/  ULOP3.LUT UR6, UR5, UR46, URZ, 0x3c, !UPT ;  /* 0x0000002e05067292 */ /* 0x000fc8000f8e3cff */
[----:B------:R-:W-:Y:S02]  /*2020*/  UISETP.GE.AND UP0, UPT, UR6, URZ, UPT ;  /* 0x000000ff0600728c */ /* 0x000fe4000bf06270 */
[----:B------:R-:W-:-:S03]  /*2030*/  ULEA.HI UR6, UR47, UR47, URZ, 0x1 ;  /* 0x0000002f2f067291 */ /* 0x000fc6000f8f08ff */
[----:B------:R-:W-:Y:S02]  /*2040*/  @UP1 UIADD3 UR4, UPT, UPT, UR4, 0x1, URZ ;  /* 0x0000000104041890 */ /* 0x000fe4000fffe0ff */
[----:B------:R-:W-:Y:S02]  /*2050*/  UISETP.NE.AND UP1, UPT, UR46, URZ, UPT ;  /* 0x000000ff2e00728c */ /* 0x000fe4000bf25270 */
[----:B------:R-:W-:-:S03]  /*2060*/  USHF.L.U32 UR6, UR6, 0x7, URZ ;  /* 0x0000000706067899 */ /* 0x000fc600080006ff */
[----:B------:R-:W-:Y:S01]  /*2070*/  UMOV UR36, UR4 ;  /* 0x0000000400247c82 */ /* 0x000fe20008000000 */
[----:B------:R-:W-:Y:S02]  /*2080*/  UIADD3 UR4, UPT, UPT, -UR5, URZ, URZ ;  /* 0x000000ff05047290 */ /* 0x000fe4000fffe1ff */
[----:B------:R-:W-:Y:S02]  /*2090*/  @!UP0 UIADD3 UR36, UPT, UPT, -UR36, URZ, URZ ;  /* 0x000000ff24248290 */ /* 0x000fe4000fffe1ff */
[----:B------:R-:W-:Y:S02]  /*20a0*/  UISETP.GE.U32.AND UP0, UPT, UR55, 0x3f, UPT ;  /* 0x0000003f3700788c */ /* 0x000fe4000bf06070 */
[----:B------:R-:W-:Y:S02]  /*20b0*/  @!UP1 ULOP3.LUT UR36, URZ, UR46, URZ, 0x33, !UPT ;  /* 0x0000002eff249292 */ /* 0x000fe4000f8e33ff */
[----:B------:R-:W-:Y:S02]  /*20c0*/  ULOP3.LUT UR34, UR6, 0xffffff00, URZ, 0xc0, !UPT ;  /* 0xffffff0006227892 */ /* 0x000fe4000f8ec0ff */
[----:B------:R-:W-:-:S02]  /*20d0*/  UIMAD UR4, UR48, UR4, UR26 ;  /* 0x00000004300472a4 */ /* 0x000fc4000f8e021a */
[----:B------:R-:W-:Y:S02]  /*20e0*/  UIADD3 UR6, UPT, UPT, -UR36, URZ, URZ ;  /* 0x000000ff24067290 */ /* 0x000fe4000fffe1ff */
[----:B------:R-:W-:Y:S02]  /*20f0*/  ULOP3.LUT UR34, UR34, 0x80, UR56, 0xf8, !UPT ;  /* 0x0000008022227892 */ /* 0x000fe4000f8ef838 */
[----:B------:R-:W-:Y:S02]  /*2100*/  ULEA UR10, UR4, UR54, 0x6 ;  /* 0x00000036040a7291 */ /* 0x000fe4000f8e30ff */
[----:B------:R-:W-:Y:S01]  /*2110*/  UIMAD UR46, UR46, UR6, UR5 ;  /* 0x000000062e2e72a4 */ /* 0x000fe2000f8e0205 */
[----:B--2---:R-:W-:Y:S11]  /*2120*/  BRA.U !UP0, `(.L_x_23) ;  /* 0x0000000508287547 */ /* 0x004ff6000b800000 */
[----:B------:R-:W2:Y:S01]  /*2130*/  LDCU.64 UR12, c[0x0][0x5b0] ;  /* 0x0000b600ff0c77ac */ /* 0x000ea20008000a00 */
[----:B------:R-:W2:Y:S01]  /*2140*/  LDCU.64 UR8, c[0x0][0x5d8] ;  /* 0x0000bb00ff0877ac */ /* 0x000ea20008000a00 */
[----:B------:R-:W4:Y:S01]  /*2150*/  LDCU UR19, c[0x0][0x598] ;  /* 0x0000b300ff1377ac */ /* 0x000f220008000800 */
[----:B------:R-:W1:Y:S01]  /*2160*/  LDCU UR18, c[0x0][0x58c] ;  /* 0x0000b180ff1277ac */ /* 0x000e620008000800 */
[----:B------:R-:W1:Y:S01]  /*2170*/  LDCU UR21, c[0x0][0x59c] ;  /* 0x0000b380ff1577ac */ /* 0x000e620008000800 */
[----:B------:R-:W1:Y:S01]  /*2180*/  LDCU UR20, c[0x0][0x5a0] ;  /* 0x0000b400ff1477ac */ /* 0x000e620008000800 */
[----:B------:R-:W1:Y:S01]  /*2190*/  LDCU.64 UR16, c[0x0][0x590] ;  /* 0x0000b200ff1077ac */ /* 0x000e620008000a00 */
[----:B------:R-:W1:Y:S01]  /*21a0*/  LDCU.64 UR6, c[0x0][0x5b8] ;  /* 0x0000b700ff0677ac */ /* 0x000e620008000a00 */
[----:B------:R-:W1:Y:S01]  /*21b0*/  LDCU.64 UR4, c[0x0][0x5d0] ;  /* 0x0000ba00ff0477ac */ /* 0x000e620008000a00 */
[----:B--2---:R-:W-:Y:S02]  /*21c0*/  UIMAD UR31, UR46, UR12, UR8 ;  /* 0x0000000c2e1f72a4 */ /* 0x004fe4000f8e0208 */
[----:B------:R-:W-:Y:S01]  /*21d0*/  UIMAD UR30, UR36, UR13, UR9 ;  /* 0x0000000d241e72a4 */ /* 0x000fe2000f8e0209 */
[----:B------:R-:W-:Y:S01]  /*21e0*/  UMOV UR14, URZ ;  /* 0x000000ff000e7c82 */ /* 0x000fe20008000000 */
[----:B----4-:R-:W-:-:S10]  /*21f0*/  UMOV UR22, UR25 ;  /* 0x0000001900167c82 */ /* 0x010fd40008000000 */
.L_x_29:
[----:B---3--:R-:W-:Y:S01]  /*2200*/  @!P3 MOV R3, 0x2800 ;  /* 0x000028000003b802 */ /* 0x008fe20000000f00 */
[----:B------:R-:W-:Y:S01]  /*2210*/  ULEA UR11, UR22, UR24, 0x3 ;  /* 0x00000018160b7291 */ /* 0x000fe2000f8e18ff */
[----:B---34-:R-:W-:Y:S11]  /*2220*/  @P0 BRA `(.L_x_24) ;  /* 0x0000000000100947 */ /* 0x018ff60003800000 */
[----:B------:R-:W-:Y:S04]  /*2230*/  MOV R4, UR23 ;  /* 0x0000001700047c02 */ /* 0x000fe80008000f00 */
[----:B------:R-:W-:Y:S04]  /*2240*/  SHF.L.U32 R4, R4, 0x1f, RZ ;  /* 0x0000001f04047819 */ /* 0x000fe800000006ff */
[----:B------:R-:W2:Y:S02]  /*2250*/  SYNCS.PHASECHK.TRANS64.TRYWAIT P0, [UR11+0x148], R4 ;  /* 0x00014804ff0075a7 */ /* 0x000ea4000800110b */
[----:B--2---:R-:W-:Y:S05]  /*2260*/  @!P0 BRA `(.L_x_25) ;  /* 0x0000007400e08947 */ /* 0x004fea0003800000 */
.L_x_24:
[----:B------:R3:W-:Y:S01]  /*2270*/  @!P3 SYNCS.ARRIVE.TRANS64 RZ, [UR11], R3 ;  /* 0x00000003ffffb9a7 */ /* 0x0007e2000800000b */
[----:B------:R-:W-:Y:S04]  /*2280*/  ULOP3.LUT UR8, UR38, 0x2, URZ, 0xfc, !UPT ;  /* 0x0000000226087892 */ /* 0x000fe8000f8efcff */
[----:B------:R-:W-:Y:S09]  /*2290*/  UISETP.NE.AND UP0, UPT, UR8, 0x2, UPT ;  /* 0x000000020800788c */ /* 0x000ff2000bf05270 */
[----:B------:R-:W-:Y:S05]  /*22a0*/  BRA.U UP0, `(.L_x_26) ;  /* 0x0000000100047547 */ /* 0x000fea000b800000 */
[----:B-1----:R-:W-:Y:S05]  /*22b0*/  BPT.TRAP 0x1 ;  /* 0x000000040000795c */ /* 0x002fea0000300000 */
.L_x_26:
[----:B------:R-:W-:Y:S04]  /*22c0*/  BSSY.RECONVERGENT B0, `(.L_x_27) ;  /* 0x0000003000007945 */ /* 0x000fe80003800200 */
[----:B------:R-:W-:Y:S05]  /*22d0*/  @P2 BRA `(.L_x_28) ;  /* 0x0000000000042947 */ /* 0x000fea0003800000 */
[----:B-1----:R-:W-:Y:S05]  /*22e0*/  BPT.TRAP 0x1 ;  /* 0x000000040000795c */ /* 0x002fea0000300000 */
.L_x_28:
[----:B-1----:R-:W-:Y:S05]  /*22f0*/  BSYNC.RECONVERGENT B0 ;  /* 0x0000000000007941 */ /* 0x002fea0003800200 */
.L_x_27:
[----:B------:R-:W-:Y:S02]  /*2300*/  UIADD3 UR8, UPT, UPT, UR22, 0x1, URZ ;  /* 0x0000000116087890 */ /* 0x000fe4000fffe0ff */
[----:B------:R-:W-:Y:S02]  /*2310*/  USHF.L.U32 UR35, UR14, 0x5, URZ ;  /* 0x000000050e237899 */ /* 0x000fe400080006ff */
[----:B------:R-:W-:Y:S02]  /*2320*/  UISETP.NE.AND UP0, UPT, UR8, 0x29, UPT ;  /* 0x000000290800788c */ /* 0x000fe4000bf05270 */
[----:B------:R-:W-:Y:S02]  /*2330*/  UISETP.NE.AND UP2, UPT, UR19, 0x1, UPT ;  /* 0x000000011300788c */ /* 0x000fe4000bf45270 */
[----:B------:R-:W-:Y:S02]  /*2340*/  USEL UR9, URZ, 0x1, UP0 ;  /* 0x00000001ff097887 */ /* 0x000fe40008000000 */
[----:B------:R-:W-:Y:S02]  /*2350*/  USEL UR25, UR8, URZ, UP0 ;  /* 0x000000ff08197287 */ /* 0x000fe40008000000 */
[----:B------:R-:W-:Y:S02]  /*2360*/  ULOP3.LUT UR23, UR23, UR9, URZ, 0x3c, !UPT ;  /* 0x0000000917177292 */ /* 0x000fe4000f8e3cff */
[----:B------:R-:W-:Y:S02]  /*2370*/  ULEA UR8, UR25, UR24, 0x3 ;  /* 0x0000001819087291 */ /* 0x000fe4000f8e18ff */
[----:B------:R-:W-:Y:S02]  /*2380*/  UISETP.NE.AND UP0, UPT, UR18, 0x1, UPT ;  /* 0x000000011200788c */ /* 0x000fe4000bf05270 */
[----:B------:R-:W-:Y:S01]  /*2390*/  UIADD3 UR28, UP1, UPT, UR42, 0x80, URZ ;  /* 0x000000802a1c7890 */ /* 0x000fe2000ff3e0ff */
[----:B--2---:R-:W-:Y:S01]  /*23a0*/  MOV R0, UR23 ;  /* 0x0000001700007c02 */ /* 0x004fe20008000f00 */
[----:B------:R-:W-:Y:S02]  /*23b0*/  ULEA UR15, UR22, UR24, 0xc ;  /* 0x00000018160f7291 */ /* 0x000fe4000f8e60ff */
[----:B------:R-:W-:Y:S01]  /*23c0*/  ULOP3.LUT UR33, UR11, 0xfefffff8, URZ, 0xc0, !UPT ;  /* 0xfefffff80b217892 */ /* 0x000fe2000f8ec0ff */
[----:B------:R-:W-:Y:S01]  /*23d0*/  SHF.L.U32 R0, R0, 0x1f, RZ ;  /* 0x0000001f00007819 */ /* 0x000fe200000006ff */
[----:B------:R-:W-:Y:S02]  /*23e0*/  UIADD3.X UR29, UPT, UPT, URZ, UR43, URZ, UP1, !UPT ;  /* 0x0000002bff1d7290 */ /* 0x000fe40008ffe4ff */
[----:B------:R-:W-:Y:S01]  /*23f0*/  UIADD3 UR32, UPT, UPT, UR15, 0x4600, URZ ;  /* 0x000046000f207890 */ /* 0x000fe2000fffe0ff */
[----:B------:R2:W4:Y:S01]  /*2400*/  SYNCS.PHASECHK.TRANS64.TRYWAIT P0, [UR8+0x148], R0 ;  /* 0x00014800ff0075a7 */ /* 0x0005220008001108 */
[----:B------:R-:W-:Y:S02]  /*2410*/  UIMAD.WIDE.U32 UR8, UR35, UR16, URZ ;  /* 0x00000010230872a5 */ /* 0x000fe4000f8e00ff */
[----:B------:R-:W-:Y:S02]  /*2420*/  ULEA UR27, UR22, UR24, 0xa ;  /* 0x00000018161b7291 */ /* 0x000fe4000f8e50ff */
[----:B------:R-:W-:Y:S02]  /*2430*/  USHF.R.U32.HI UR9, URZ, UR17, UR9 ;  /* 0x00000011ff097299 */ /* 0x000fe40008011609 */
[----:B------:R-:W-:Y:S02]  /*2440*/  UPRMT UR22, UR31, 0x40, UR30 ;  /* 0x000000401f167896 */ /* 0x000fe4000800001e */
[----:B------:R-:W-:Y:S02]  /*2450*/  USEL UR9, UR35, UR9, !UP0 ;  /* 0x0000000923097287 */ /* 0x000fe4000c000000 */
[----:B------:R-:W-:Y:S02]  /*2460*/  UIADD3 UR26, UP0, UPT, UR42, 0x180, URZ ;  /* 0x000001802a1a7890 */ /* 0x000fe4000ff1e0ff */
[----:B------:R-:W-:Y:S02]  /*2470*/  UIMAD.WIDE.U32 UR12, UR9, UR21, URZ ;  /* 0x00000015090c72a5 */ /* 0x000fe4000f8e00ff */
[----:B------:R-:W-:Y:S02]  /*2480*/  UIADD3 UR11, UPT, UPT, -UR9, URZ, URZ ;  /* 0x000000ff090b7290 */ /* 0x000fe4000fffe1ff */
[----:B------:R-:W-:Y:S02]  /*2490*/  USHF.R.U32.HI UR13, URZ, UR20, UR13 ;  /* 0x00000014ff0d7299 */ /* 0x000fe4000801160d */
[----:B------:R-:W-:Y:S02]  /*24a0*/  UIMAD UR11, UR18, UR11, UR35 ;  /* 0x0000000b120b72a4 */ /* 0x000fe4000f8e0223 */
[----:B------:R-:W-:Y:S02]  /*24b0*/  USEL UR13, UR9, UR13, !UP2 ;  /* 0x0000000d090d7287 */ /* 0x000fe4000d000000 */
[----:B------:R-:W-:Y:S02]  /*24c0*/  UIMAD UR11, UR11, UR6, UR4 ;  /* 0x000000060b0b72a4 */ /* 0x000fe4000f8e0204 */
[----:B------:R-:W-:Y:S02]  /*24d0*/  UIADD3 UR8, UPT, UPT, -UR13, URZ, URZ ;  /* 0x000000ff0d087290 */ /* 0x000fe4000fffe1ff */
[----:B------:R-:W-:Y:S02]  /*24e0*/  UPRMT UR15, UR22, 0x5410, URZ ;  /* 0x00005410160f7896 */ /* 0x000fe400080000ff */
[----:B------:R-:W-:Y:S02]  /*24f0*/  UIMAD UR9, UR19, UR8, UR9 ;  /* 0x00000008130972a4 */ /* 0x000fe4000f8e0209 */
[----:B------:R-:W-:Y:S01]  /*2500*/  UIADD3 UR8, UPT, UPT, UR27, 0x2d600, URZ ;  /* 0x0002d6001b087890 */ /* 0x000fe2000fffe0ff */
[----:B------:R-:W-:Y:S01]  /*2510*/  UMOV UR40, 0x0 ;  /* 0x0000000000287882 */ /* 0x000fe20000000000 */
[----:B------:R-:W-:Y:S01]  /*2520*/  UMOV UR41, 0x10000000 ;  /* 0x1000000000297882 */ /* 0x000fe20000000000 */
[----:B------:R-:W-:Y:S01]  /*2530*/  UIMAD UR12, UR9, UR7, UR5 ;  /* 0x00000007090c72a4 */ /* 0x000fe2000f8e0205 */
[----:B------:R-:W-:Y:S01]  /*2540*/  UTMALDG.2D.2CTA [UR32], [UR28], desc[UR40] ;  /* 0x000028201c0075b4 */ /* 0x000fe20008209000 */
[----:B------:R-:W-:Y:S01]  /*2550*/  UIADD3.X UR27, UPT, UPT, URZ, UR43, URZ, UP0, !UPT ;  /* 0x0000002bff1b7290 */ /* 0x000fe200087fe4ff */
[----:B------:R-:W-:Y:S01]  /*2560*/  UMOV UR9, UR33 ;  /* 0x0000002100097c82 */ /* 0x000fe20008000000 */
[----:B------:R-:W-:Y:S01]  /*2570*/  UIADD3 UR14, UPT, UPT, UR14, 0x1, URZ ;  /* 0x000000010e0e7890 */ /* 0x000fe2000fffe0ff */
[----:B------:R-:W-:Y:S03]  /*2580*/  UMOV UR22, UR25 ;  /* 0x0000001900167c82 */ /* 0x000fe60008000000 */
[----:B------:R-:W-:Y:S03]  /*2590*/  UISETP.NE.AND UP0, UPT, UR14, UR37, UPT ;  /* 0x000000250e00728c */ /* 0x000fe6000bf05270 */
[----:B------:R1:W-:Y:S02]  /*25a0*/  UTMALDG.4D.IM2COL.2CTA [UR8], [UR26], UR15, desc[UR40] ;  /* 0x000028081a0073b4 */ /* 0x0003e4000825900f */
[----:B-1----:R-:W-:Y:S04]  /*25b0*/  UMOV UR15, UR37 ;  /* 0x00000025000f7c82 */ /* 0x002fe80008000000 */
[----:B--2---:R-:W-:Y:S05]  /*25c0*/  BRA.U UP0, `(.L_x_29) ;  /* 0xfffffffd000c7547 */ /* 0x004fea000b83ffff */
.L_x_23:
[----:B------:R-:W-:Y:S01]  /*25d0*/  ULEA UR4, UR25, UR24, 0x3 ;  /* 0x0000001819047291 */ /* 0x000fe2000f8e18ff */
[----:B------:R-:W-:Y:S01]  /*25e0*/  MOV R0, UR23 ;  /* 0x0000001700007c02 */ /* 0x000fe20008000f00 */
[----:B------:R-:W-:Y:S01]  /*25f0*/  @!P1 SYNCS.ARRIVE.TRANS64.A1T0 RZ, [UR24+0x2a8], RZ ;  /* 0x0002a8ffffff99a7 */ /* 0x000fe20008100018 */
[----:B------:R-:W-:Y:S02]  /*2600*/  UISETP.GT.AND UP0, UPT, UR52, UR51, UPT ;  /* 0x000000333400728c */ /* 0x000fe4000bf04270 */
[----:B------:R-:W-:-:S04]  /*2610*/  SHF.L.U32 R0, R0, 0x1f, RZ ;  /* 0x0000001f00007819 */ /* 0x000fc800000006ff */
[----:B---34-:R2:W3:Y:S03]  /*2620*/  SYNCS.PHASECHK.TRANS64.TRYWAIT P0, [UR4+0x148], R0 ;  /* 0x00014800ff0075a7 */ /* 0x0184e60008001104 */
[----:B------:R-:W-:Y:S05]  /*2630*/  BRA.U !UP0, `(.L_x_30) ;  /* 0x0000000508247547 */ /* 0x000fea000b800000 */
[----:B------:R-:W4:Y:S01]  /*2640*/  LDCU.64 UR12, c[0x0][0x5b0] ;  /* 0x0000b600ff0c77ac */ /* 0x000f220008000a00 */
[----:B------:R-:W4:Y:S01]  /*2650*/  LDCU.64 UR8, c[0x0][0x5d8] ;  /* 0x0000bb00ff0877ac */ /* 0x000f220008000a00 */
[----:B------:R-:W1:Y:S01]  /*2660*/  LDCU UR18, c[0x0][0x598] ;  /* 0x0000b300ff1277ac */ /* 0x000e620008000800 */
[----:B------:R-:W1:Y:S01]  /*2670*/  LDCU UR14, c[0x0][0x58c] ;  /* 0x0000b180ff0e77ac */ /* 0x000e620008000800 */
[----:B------:R-:W1:Y:S01]  /*2680*/  LDCU UR20, c[0x0][0x59c] ;  /* 0x0000b380ff1477ac */ /* 0x000e620008000800 */
[----:B------:R-:W1:Y:S01]  /*2690*/  LDCU UR19, c[0x0][0x5a0] ;  /* 0x0000b400ff1377ac */ /* 0x000e620008000800 */
[----:B----4-:R-:W-:Y:S01]  /*26a0*/  UIMAD UR30, UR36, UR13, UR9 ;  /* 0x0000000d241e72a4 */ /* 0x010fe2000f8e0209 */
[----:B------:R-:W4:Y:S01]  /*26b0*/  LDCU.64 UR16, c[0x0][0x590] ;  /* 0x0000b200ff1077ac */ /* 0x000f220008000a00 */
[----:B------:R-:W1:Y:S01]  /*26c0*/  LDCU.64 UR6, c[0x0][0x5b8] ;  /* 0x0000b700ff0677ac */ /* 0x000e620008000a00 */
[----:B------:R-:W1:Y:S01]  /*26d0*/  LDCU.64 UR4, c[0x0][0x5d0] ;  /* 0x0000ba00ff0477ac */ /* 0x000e620008000a00 */
[----:B------:R-:W-:-:S02]  /*26e0*/  UIMAD UR31, UR46, UR12, UR8 ;  /* 0x0000000c2e1f72a4 */ /* 0x000fc4000f8e0208 */
[----:B------:R-:W-:Y:S01]  /*26f0*/  UIADD3 UR36, UPT, UPT, UR53, UR15, URZ ;  /* 0x0000000f35247290 */ /* 0x000fe2000fffe0ff */
[----:B------:R-:W-:-:S11]  /*2700*/  UMOV UR11, UR25 ;  /* 0x00000019000b7c82 */ /* 0x000fd60008000000 */
.L_x_36:
[----:B---3--:R-:W-:Y:S01]  /*2710*/  @!P3 MOV R3, 0x2800 ;  /* 0x000028000003b802 */ /* 0x008fe20000000f00 */
[----:B------:R-:W-:Y:S01]  /*2720*/  ULEA UR21, UR11, UR24, 0x3 ;  /* 0x000000180b157291 */ /* 0x000fe2000f8e18ff */
[----:B--23--:R-:W-:Y:S11]  /*2730*/  @P0 BRA `(.L_x_31) ;  /* 0x0000000000100947 */ /* 0x00cff60003800000 */
[----:B------:R-:W-:Y:S04]  /*2740*/  MOV R4, UR23 ;  /* 0x0000001700047c02 */ /* 0x000fe80008000f00 */
[----:B------:R-:W-:Y:S04]  /*2750*/  SHF.L.U32 R4, R4, 0x1f, RZ ;  /* 0x0000001f04047819 */ /* 0x000fe800000006ff */
[----:B------:R-:W3:Y:S02]  /*2760*/  SYNCS.PHASECHK.TRANS64.TRYWAIT P0, [UR21+0x148], R4 ;  /* 0x00014804ff0075a7 */ /* 0x000ee40008001115 */
[----:B---3--:R-:W-:Y:S05]  /*2770*/  @!P0 BRA `(.L_x_32) ;  /* 0x0000007000b48947 */ /* 0x008fea0003800000 */
.L_x_31:
[----:B------:R3:W-:Y:S01]  /*2780*/  @!P3 SYNCS.ARRIVE.TRANS64 RZ, [UR21], R3 ;  /* 0x00000003ffffb9a7 */ /* 0x0007e20008000015 */
[----:B------:R-:W-:Y:S04]  /*2790*/  ULOP3.LUT UR8, UR38, 0x2, URZ, 0xfc, !UPT ;  /* 0x0000000226087892 */ /* 0x000fe8000f8efcff */
[----:B------:R-:W-:Y:S09]  /*27a0*/  UISETP.NE.AND UP0, UPT, UR8, 0x2, UPT ;  /* 0x000000020800788c */ /* 0x000ff2000bf05270 */
[----:B------:R-:W-:Y:S05]  /*27b0*/  BRA.U UP0, `(.L_x_33) ;  /* 0x0000000100047547 */ /* 0x000fea000b800000 */
[----:B-1--4-:R-:W-:Y:S05]  /*27c0*/  BPT.TRAP 0x1 ;  /* 0x000000040000795c */ /* 0x012fea0000300000 */
.L_x_33:
[----:B------:R-:W-:Y:S04]  /*27d0*/  BSSY.RECONVERGENT B0, `(.L_x_34) ;  /* 0x0000003000007945 */ /* 0x000fe80003800200 */
[----:B------:R-:W-:Y:S05]  /*27e0*/  @P2 BRA `(.L_x_35) ;  /* 0x0000000000042947 */ /* 0x000fea0003800000 */
[----:B-1--4-:R-:W-:Y:S05]  /*27f0*/  BPT.TRAP 0x1 ;  /* 0x000000040000795c */ /* 0x012fea0000300000 */
.L_x_35:
[----:B-1--4-:R-:W-:Y:S05]  /*2800*/  BSYNC.RECONVERGENT B0 ;  /* 0x0000000000007941 */ /* 0x012fea0003800200 */
.L_x_34:
        /* <DEDUP_REMOVED lines=12> */
[----:B------:R-:W-:Y:S01]  /*28d0*/  ULEA UR22, UR11, UR24, 0xa ;  /* 0x000000180b167291 */ /* 0x000fe2000f8e50ff */
[----:B------:R-:W-:Y:S01]  /*28e0*/  SHF.L.U32 R0, R0, 0x1f, RZ ;  /* 0x0000001f00007819 */ /* 0x000fe200000006ff */
[----:B------:R-:W-:Y:S02]  /*28f0*/  ULOP3.LUT UR33, UR21, 0xfefffff8, URZ, 0xc0, !UPT ;  /* 0xfefffff815217892 */ /* 0x000fe4000f8ec0ff */
[----:B------:R-:W-:Y:S01]  /*2900*/  UIADD3.X UR29, UPT, UPT, URZ, UR43, URZ, UP1, !UPT ;  /* 0x0000002bff1d7290 */ /* 0x000fe20008ffe4ff */
[----:B------:R1:W2:Y:S01]  /*2910*/  SYNCS.PHASECHK.TRANS64.TRYWAIT P0, [UR8+0x148], R0 ;  /* 0x00014800ff0075a7 */ /* 0x0002a20008001108 */
[----:B------:R-:W-:Y:S02]  /*2920*/  UIMAD.WIDE.U32 UR8, UR35, UR16, URZ ;  /* 0x00000010230872a5 */ /* 0x000fe4000f8e00ff */
[----:B------:R-:W-:Y:S02]  /*2930*/  UIADD3 UR32, UPT, UPT, UR32, 0x4600, URZ ;  /* 0x0000460020207890 */ /* 0x000fe4000fffe0ff */
        /* <DEDUP_REMOVED lines=11> */
[----:B------:R-:W-:Y:S02]  /*29f0*/  UIADD3.X UR27, UPT, UPT, URZ, UR43, URZ, UP0, !UPT ;  /* 0x0000002bff1b7290 */ /* 0x000fe400087fe4ff */
[----:B------:R-:W-:Y:S01]  /*2a00*/  UIMAD UR9, UR18, UR8, UR9 ;  /* 0x00000008120972a4 */ /* 0x000fe2000f8e0209 */
[----:B------:R-:W-:Y:S01]  /*2a10*/  UMOV UR40, 0x0 ;  /* 0x0000000000287882 */ /* 0x000fe20000000000 */
[----:B------:R-:W-:Y:S01]  /*2a20*/  UMOV UR41, 0x10000000 ;  /* 0x1000000000297882 */ /* 0x000fe20000000000 */
[----:B------:R-:W-:Y:S01]  /*2a30*/  UIADD3 UR8, UPT, UPT, UR22, 0x2d600, URZ ;  /* 0x0002d60016087890 */ /* 0x000fe2000fffe0ff */
[----:B------:R-:W-:Y:S01]  /*2a40*/  UTMALDG.2D.2CTA [UR32], [UR28], desc[UR40] ;  /* 0x000028201c0075b4 */ /* 0x000fe20008209000 */
[----:B------:R-:W-:Y:S02]  /*2a50*/  UIMAD UR12, UR9, UR7, UR5 ;  /* 0x00000007090c72a4 */ /* 0x000fe4000f8e0205 */
[----:B------:R-:W-:Y:S01]  /*2a60*/  UPRMT UR21, UR21, 0x5410, URZ ;  /* 0x0000541015157896 */ /* 0x000fe200080000ff */
[----:B------:R-:W-:Y:S01]  /*2a70*/  UMOV UR9, UR33 ;  /* 0x0000002100097c82 */ /* 0x000fe20008000000 */
[----:B------:R-:W-:Y:S04]  /*2a80*/  UIADD3 UR15, UPT, UPT, UR15, 0x1, URZ ;  /* 0x000000010f0f7890 */ /* 0x000fe8000fffe0ff */
[----:B------:R-:W-:Y:S03]  /*2a90*/  UISETP.NE.AND UP0, UPT, UR15, UR36, UPT ;  /* 0x000000240f00728c */ /* 0x000fe6000bf05270 */
[----:B------:R4:W-:Y:S02]  /*2aa0*/  UTMALDG.4D.IM2COL.2CTA [UR8], [UR26], UR21, desc[UR40] ;  /* 0x000028081a0073b4 */ /* 0x0009e40008259015 */
[----:B----4-:R-:W-:Y:S04]  /*2ab0*/  UMOV UR11, UR25 ;  /* 0x00000019000b7c82 */ /* 0x010fe80008000000 */
[----:B-1----:R-:W-:Y:S05]  /*2ac0*/  BRA.U UP0, `(.L_x_36) ;  /* 0xfffffffd00107547 */ /* 0x002fea000b83ffff */
.L_x_30:
[----:B---3--:R-:W-:Y:S01]  /*2ad0*/  SHF.L.U32 R3, R2, 0x1f, RZ ;  /* 0x0000001f02037819 */ /* 0x008fe200000006ff */
[----:B------:R-:W-:-:S03]  /*2ae0*/  NOP ;  /* 0x0000000000007918 */ /* 0x000fc60000000000 */
[----:B--2---:R-:W2:Y:S02]  /*2af0*/  SYNCS.PHASECHK.TRANS64.TRYWAIT P0, [UR24+0x2b0], R3 ;  /* 0x0002b003ff0075a7 */ /* 0x004ea40008001118 */
[----:B--2---:R-:W-:Y:S05]  /*2b00*/  @!P0 BRA `(.L_x_37) ;  /* 0x0000006c00e88947 */ /* 0x004fea0003800000 */
.L_x_149:
[----:B------:R-:W3:Y:S01]  /*2b10*/  LDS.128 R4, [UR24+0x2f0] ;  /* 0x0002f018ff047984 */ /* 0x000ee20008000c00 */
[----:B------:R-:W-:Y:S02]  /*2b20*/  UIADD3 UR4, UPT, UPT, UR24, 0x2b8, URZ ;  /* 0x000002b818047890 */ /* 0x000fe4000fffe0ff */
[----:B------:R-:W-:Y:S01]  /*2b30*/  UISETP.GE.AND UP0, UPT, UR39, 0x1, UPT ;  /* 0x000000012700788c */ /* 0x000fe2000bf06270 */
[----:B------:R-:W-:Y:S01]  /*2b40*/  @!PT LDS RZ, [RZ] ;  /* 0x00000000fffff984 */ /* 0x000fe20000000800 */
[----:B------:R-:W-:Y:S01]  /*2b50*/  @!PT LDS RZ, [RZ] ;  /* 0x00000000fffff984 */ /* 0x000fe20000000800 */
[----:B------:R-:W-:Y:S01]  /*2b60*/  @!PT LDS RZ, [RZ] ;  /* 0x00000000fffff984 */ /* 0x000fe20000000800 */
[----:B------:R-:W-:Y:S01]  /*2b70*/  @!PT LDS RZ, [RZ] ;  /* 0x00000000fffff984 */ /* 0x000fe20000000800 */
[----:B------:R4:W-:Y:S06]  /*2b80*/  MEMBAR.ALL.CTA ;  /* 0x0000000000007992 */ /* 0x0009ec0000008000 */
[----:B----4-:R-:W4:Y:S01]  /*2b90*/  FENCE.VIEW.ASYNC.S ;  /* 0x00000000000073c6 */ /* 0x010f220000000000 */
[----:B------:R-:W-:-:S09]  /*2ba0*/  UPRMT UR4, URZ, 0x654, UR4 ;  /* 0x00000654ff047896 */ /* 0x000fd20008000004 */
[----:B----4-:R-:W-:Y:S01]  /*2bb0*/  SYNCS.ARRIVE.TRANS64.RED.A1T0 RZ, [UR4], RZ ;  /* 0x000000ffffff79a7 */ /* 0x010fe20008100404 */
[----:B---3--:R-:W-:-:S13]  /*2bc0*/  LOP3.LUT P0, RZ, R6, 0x1, RZ, 0xc0, !PT ;  /* 0x0000000106ff7812 */ /* 0x008fda000780c0ff */
[----:B------:R-:W-:Y:S01]  /*2bd0*/  VOTEU.ANY UP1, P0 ;  /* 0x0000000000ff7886 */ /* 0x000fe20000020100 */
[----:B------:R-:W-:-:S13]  /*2be0*/  PLOP3.LUT P0, PT, PT, PT, UP1, 0x80, 0x8 ;  /* 0x000000000008781c */ /* 0x000fda0003f0f018 */
[----:B--2---:R-:W-:Y:S02]  /*2bf0*/  @P0 MOV R0, R4 ;  /* 0x0000000400000202 */ /* 0x004fe40000000f00 */
[----:B------:R-:W-:Y:S02]  /*2c00*/  @P0 LOP3.LUT R4, R5, 0xffff, RZ, 0xc0, !PT ;  /* 0x0000ffff05040812 */ /* 0x000fe400078ec0ff */
[----:B------:R-:W-:Y:S02]  /*2c10*/  @P0 R2UR UR6, R0 ;  /* 0x00000000000602ca */ /* 0x000fe400000e0000 */
[----:B------:R-:W-:-:S11]  /*2c20*/  @P0 R2UR UR5, R4 ;  /* 0x00000000040502ca */ /* 0x000fd600000e0000 */
[----:B------:R-:W-:Y:S02]  /*2c30*/  @UP1 UMOV UR45, UR6 ;  /* 0x00000006002d1c82 */ /* 0x000fe40008000000 */
[----:B------:R-:W-:Y:S01]  /*2c40*/  @UP1 UMOV UR44, UR5 ;  /* 0x00000005002c1c82 */ /* 0x000fe20008000000 */
[----:B------:R-:W-:Y:S05]  /*2c50*/  BRA.U !UP0, `(.L_x_38) ;  /* 0x0000000108d47547 */ /* 0x000fea000b800000 */
[----:B------:R-:W1:Y:S01]  /*2c60*/  LDCU.128 UR16, c[0x0][0xb10] ;  /* 0x00016200ff1077ac */ /* 0x000e620008000c00 */
[----:B------:R-:W2:Y:S01]  /*2c70*/  LDCU UR21, c[0x0][0xb20] ;  /* 0x00016400ff1577ac */ /* 0x000ea20008000800 */
[----:B------:R-:W3:Y:S01]  /*2c80*/  LDCU UR20, c[0x0][0xb0c] ;  /* 0x00016180ff1477ac */ /* 0x000ee20008000800 */
[----:B------:R-:W4:Y:S01]  /*2c90*/  LDCU.64 UR8, c[0x0][0xb28] ;  /* 0x00016500ff0877ac */ /* 0x000f220008000a00 */
[----:B------:R-:W-:Y:S02]  /*2ca0*/  UISETP.NE.AND UP3, UPT, UR39, 0x1, UPT ;  /* 0x000000012700788c */ /* 0x000fe4000bf65270 */
[----:B-1----:R-:W-:Y:S02]  /*2cb0*/  UIMAD.WIDE.U32 UR4, UR49, UR19, URZ ;  /* 0x00000013310472a5 */ /* 0x002fe4000f8e00ff */
[----:B------:R-:W-:Y:S02]  /*2cc0*/  UIMAD.WIDE.U32 UR6, UR50, UR16, URZ ;  /* 0x00000010320672a5 */ /* 0x000fe4000f8e00ff */
[----:B------:R-:W-:-:S02]  /*2cd0*/  UISETP.NE.AND UP0, UPT, UR18, 0x1, UPT ;  /* 0x000000011200788c */ /* 0x000fc4000bf05270 */
[----:B------:R-:W-:Y:S01]  /*2ce0*/  UIMAD.WIDE.U32 UR12, UR44, UR19, URZ ;  /* 0x000000132c0c72a5 */ /* 0x000fe2000f8e00ff */
[----:B------:R-:W-:Y:S01]  /*2cf0*/  UMOV UR4, UR5 ;  /* 0x0000000500047c82 */ /* 0x000fe20008000000 */
[----:B---3--:R-:W-:Y:S02]  /*2d00*/  UISETP.NE.AND UP2, UPT, UR20, 0x1, UPT ;  /* 0x000000011400788c */ /* 0x008fe4000bf45270 */
[----:B--2---:R-:W-:Y:S02]  /*2d10*/  USHF.R.U32.HI UR5, URZ, UR21, UR4 ;  /* 0x00000015ff057299 */ /* 0x004fe40008011604 */
[----:B------:R-:W-:Y:S01]  /*2d20*/  UIMAD.WIDE.U32 UR14, UR45, UR16, URZ ;  /* 0x000000102d0e72a5 */ /* 0x000fe2000f8e00ff */
[----:B------:R-:W-:Y:S01]  /*2d30*/  UMOV UR4, UR7 ;  /* 0x0000000700047c82 */ /* 0x000fe20008000000 */
[----:B------:R-:W-:Y:S02]  /*2d40*/  USEL UR5, UR49, UR5, !UP0 ;  /* 0x0000000531057287 */ /* 0x000fe4000c000000 */
[----:B------:R-:W-:-:S02]  /*2d50*/  USHF.R.U32.HI UR4, URZ, UR17, UR4 ;  /* 0x00000011ff047299 */ /* 0x000fc40008011604 */
[----:B----4-:R-:W-:Y:S02]  /*2d60*/  UIMAD.WIDE.U32 UR10, UR5, UR8, URZ ;  /* 0x00000008050a72a5 */ /* 0x010fe4000f8e00ff */
[----:B------:R-:W-:Y:S01]  /*2d70*/  USEL UR6, UR50, UR4, !UP2 ;  /* 0x0000000432067287 */ /* 0x000fe2000d000000 */
[----:B------:R-:W-:Y:S02]  /*2d80*/  UMOV UR14, UR15 ;  /* 0x0000000f000e7c82 */ /* 0x000fe40008000000 */
[----:B------:R-:W-:Y:S01]  /*2d90*/  UMOV UR4, UR13 ;  /* 0x0000000d00047c82 */ /* 0x000fe20008000000 */
[----:B------:R-:W-:Y:S01]  /*2da0*/  UIMAD.WIDE.U32 UR12, UR6, UR8, URZ ;  /* 0x00000008060c72a5 */ /* 0x000fe2000f8e00ff */
[----:B------:R-:W-:Y:S01]  /*2db0*/  UMOV UR10, UR11 ;  /* 0x0000000b000a7c82 */ /* 0x000fe20008000000 */
[----:B------:R-:W-:Y:S02]  /*2dc0*/  USHF.R.U32.HI UR4, URZ, UR21, UR4 ;  /* 0x00000015ff047299 */ /* 0x000fe40008011604 */
[----:B------:R-:W-:-:S03]  /*2dd0*/  @UP3 USHF.R.U32.HI UR5, URZ, UR9, UR10 ;  /* 0x00000009ff053299 */ /* 0x000fc6000801160a */
[----:B------:R-:W-:Y:S01]  /*2de0*/  UMOV UR12, UR13 ;  /* 0x0000000d000c7c82 */ /* 0x000fe20008000000 */
[----:B------:R-:W-:Y:S02]  /*2df0*/  USHF.R.U32.HI UR17, URZ, UR17, UR14 ;  /* 0x00000011ff117299 */ /* 0x000fe4000801160e */
[----:B------:R-:W-:Y:S02]  /*2e00*/  USEL UR4, UR44, UR4, !UP0 ;  /* 0x000000042c047287 */ /* 0x000fe4000c000000 */
[----:B------:R-:W-:Y:S02]  /*2e10*/  @UP3 USHF.R.U32.HI UR6, URZ, UR9, UR12 ;  /* 0x00000009ff063299 */ /* 0x000fe4000801160c */
[----:B------:R-:W-:Y:S02]  /*2e20*/  UIMAD UR7, UR39, UR5, URZ ;  /* 0x00000005270772a4 */ /* 0x000fe4000f8e02ff */
[----:B------:R-:W-:Y:S02]  /*2e30*/  USEL UR5, UR45, UR17, !UP2 ;  /* 0x000000112d057287 */ /* 0x000fe4000d000000 */
[----:B------:R-:W-:-:S02]  /*2e40*/  UIMAD UR12, UR39, UR6, URZ ;  /* 0x00000006270c72a4 */ /* 0x000fc4000f8e02ff */
[----:B------:R-:W-:Y:S02]  /*2e50*/  UISETP.GE.AND UP0, UPT, UR4, UR7, UPT ;  /* 0x000000070400728c */ /* 0x000fe4000bf06270 */
[----:B------:R-:W-:Y:S02]  /*2e60*/  UIMAD.WIDE.U32 UR10, UR4, UR8, URZ ;  /* 0x00000008040a72a5 */ /* 0x000fe4000f8e00ff */
[----:B------:R-:W-:Y:S02]  /*2e70*/  UISETP.GE.OR UP0, UPT, UR5, UR12, UP0 ;  /* 0x0000000c0500728c */ /* 0x000fe40008706670 */
[----:B------:R-:W-:Y:S02]  /*2e80*/  UIMAD.WIDE.U32 UR12, UR5, UR8, URZ ;  /* 0x00000008050c72a5 */ /* 0x000fe4000f8e00ff */
[----:B------:R-:W-:Y:S01]  /*2e90*/  UIADD3 UR10, UPT, UPT, -UR4, URZ, URZ ;  /* 0x000000ff040a7290 */ /* 0x000fe2000fffe1ff */
[----:B------:R-:W-:Y:S01]  /*2ea0*/  UMOV UR8, UR11 ;  /* 0x0000000b00087c82 */ /* 0x000fe20008000000 */
[----:B------:R-:W-:-:S02]  /*2eb0*/  UIADD3 UR11, UPT, UPT, -UR5, URZ, URZ ;  /* 0x000000ff050b7290 */ /* 0x000fc4000fffe1ff */
[----:B------:R-:W-:-:S03]  /*2ec0*/  USHF.R.U32.HI UR8, URZ, UR9, UR8 ;  /* 0x00000009ff087299 */ /* 0x000fc60008011608 */
[----:B------:R-:W-:Y:S01]  /*2ed0*/  @!UP0 UMOV UR7, UR13 ;  /* 0x0000000d00078c82 */ /* 0x000fe20008000000 */
[----:B------:R-:W-:Y:S02]  /*2ee0*/  UIMAD UR10, UR18, UR10, UR44 ;  /* 0x0000000a120a72a4 */ /* 0x000fe4000f8e022c */
[----:B------:R-:W-:Y:S02]  /*2ef0*/  USEL UR8, UR4, UR8, !UP3 ;  /* 0x0000000804087287 */ /* 0x000fe4000d800000 */
[----:B------:R-:W-:Y:S02]  /*2f00*/  @!UP0 USHF.R.U32.HI UR7, URZ, UR9, UR7 ;  /* 0x00000009ff078299 */ /* 0x000fe40008011607 */
[----:B------:R-:W-:Y:S02]  /*2f10*/  UIADD3 UR9, UPT, UPT, -UR8, URZ, URZ ;  /* 0x000000ff08097290 */ /* 0x000fe4000fffe1ff */
[----:B------:R-:W-:Y:S02]  /*2f20*/  @!UP0 USEL UR7, UR5, UR7, !UP3 ;  /* 0x0000000705078287 */ /* 0x000fe4000d800000 */
[----:B------:R-:W-:-:S02]  /*2f30*/  UIMAD UR9, UR39, UR9, UR4 ;  /* 0x00000009270972a4 */ /* 0x000fc4000f8e0204 */
[----:B------:R-:W-:Y:S02]  /*2f40*/  @!UP0 UIADD3 UR8, UPT, UPT, UR8, -UR7, URZ ;  /* 0x8000000708088290 */ /* 0x000fe4000fffe0ff */
[----:B------:R-:W-:Y:S02]  /*2f50*/  @!UP0 UIMAD UR7, UR9, UR6, UR7 ;  /* 0x00000006090782a4 */ /* 0x000fe4000f8e0207 */
[----:B------:R-:W-:Y:S02]  /*2f60*/  @!UP0 UIMAD UR4, UR39, UR8, UR5 ;  /* 0x00000008270482a4 */ /* 0x000fe4000f8e0205 */
[----:B------:R-:W-:Y:S02]  /*2f70*/  UIMAD UR6, UR20, UR11, UR45 ;  /* 0x0000000b140672a4 */ /* 0x000fe4000f8e022d */
[----:B------:R-:W-:Y:S01]  /*2f80*/  UIMAD UR44, UR4, UR18, UR10 ;  /* 0x00000012042c72a4 */ /* 0x000fe2000f8e020a */
[----:B------:R-:W-:Y:S02]  /*2f90*/  @!UP0 UMOV UR5, UR7 ;  /* 0x0000000700058c82 */ /* 0x000fe40008000000 */
[----:B------:R-:W-:-:S12]  /*2fa0*/  UIMAD UR45, UR5, UR20, UR6 ;  /* 0x00000014052d72a4 */ /* 0x000fd8000f8e0206 */
.L_x_38:
[----:B------:R-:W2:Y:S02]  /*2fb0*/  LDCU UR4, c[0x0][0xb30] ;  /* 0x00016600ff0477ac */ /* 0x000ea40008000800 */
[----:B--2---:R-:W-:-:S09]  /*2fc0*/  UISETP.NE.AND UP0, UPT, UR4, 0x1, UPT ;  /* 0x000000010400788c */ /* 0x004fd2000bf05270 */
[----:B------:R-:W-:Y:S05]  /*2fd0*/  BRA.U UP0, `(.L_x_39) ;  /* 0x0000000100447547 */ /* 0x000fea000b800000 */
[----:B------:R-:W2:Y:S01]  /*2fe0*/  LDCU.128 UR8, c[0x0][0xb10] ;  /* 0x00016200ff0877ac */ /* 0x000ea20008000c00 */
[----:B------:R-:W3:Y:S01]  /*2ff0*/  LDCU UR12, c[0x0][0xb0c] ;  /* 0x00016180ff0c77ac */ /* 0x000ee20008000800 */
[----:B------:R-:W4:Y:S01]  /*3000*/  LDCU UR13, c[0x0][0xb20] ;  /* 0x00016400ff0d77ac */ /* 0x000f220008000800 */
[----:B--2---:R-:W-:Y:S02]  /*3010*/  UIMAD.WIDE.U32 UR6, UR45, UR8, URZ ;  /* 0x000000082d0672a5 */ /* 0x004fe4000f8e00ff */
[----:B------:R-:W-:Y:S02]  /*3020*/  UIMAD.WIDE.U32 UR4, UR44, UR11, URZ ;  /* 0x0000000b2c0472a5 */ /* 0x000fe4000f8e00ff */
[----:B---3--:R-:W-:Y:S02]  /*3030*/  UISETP.NE.AND UP2, UPT, UR12, 0x1, UPT ;  /* 0x000000010c00788c */ /* 0x008fe4000bf45270 */
[----:B------:R-:W-:Y:S01]  /*3040*/  UISETP.NE.AND UP0, UPT, UR10, 0x1, UPT ;  /* 0x000000010a00788c */ /* 0x000fe2000bf05270 */
[----:B------:R-:W-:-:S02]  /*3050*/  UMOV UR6, UR7 ;  /* 0x0000000700067c82 */ /* 0x000fc40008000000 */
[----:B------:R-:W-:Y:S01]  /*3060*/  UMOV UR4, UR5 ;  /* 0x0000000500047c82 */ /* 0x000fe20008000000 */
[----:B------:R-:W-:Y:S02]  /*3070*/  USHF.R.U32.HI UR6, URZ, UR9, UR6 ;  /* 0x00000009ff067299 */ /* 0x000fe40008011606 */
[----:B----4-:R-:W-:Y:S02]  /*3080*/  USHF.R.U32.HI UR4, URZ, UR13, UR4 ;  /* 0x0000000dff047299 */ /* 0x010fe40008011604 */
[----:B------:R-:W-:Y:S02]  /*3090*/  USEL UR5, UR45, UR6, !UP2 ;  /* 0x000000062d057287 */ /* 0x000fe4000d000000 */
[----:B------:R-:W-:-:S04]  /*30a0*/  USEL UR4, UR44, UR4, !UP0 ;  /* 0x000000042c047287 */ /* 0x000fc8000c000000 */
[----:B------:R-:W-:Y:S02]  /*30b0*/  UIADD3 UR6, UPT, UPT, UR5, -UR4, URZ ;  /* 0x8000000405067290 */ /* 0x000fe4000fffe0ff */
[----:B------:R-:W-:Y:S02]  /*30c0*/  UIADD3 UR4, UPT, UPT, -UR5, UR4, URZ ;  /* 0x0000000405047290 */ /* 0x000fe4000fffe1ff */
[----:B------:R-:W-:Y:S02]  /*30d0*/  UIMAD UR44, UR6, UR10, UR44 ;  /* 0x0000000a062c72a4 */ /* 0x000fe4000f8e022c */
[----:B------:R-:W-:-:S12]  /*30e0*/  UIMAD UR45, UR4, UR12, UR45 ;  /* 0x0000000c042d72a4 */ /* 0x000fd8000f8e022d */
.L_x_39:
[----:B------:R-:W-:Y:S01]  /*30f0*/  PLOP3.LUT P1, PT, PT, PT, PT, 0x80, 0x8 ;  /* 0x000000000008781c */ /* 0x000fe20003f2f070 */
[----:B------:R-:W-:Y:S01]  /*3100*/  UIADD3 UR47, UPT, UPT, UR45, UR62, URZ ;  /* 0x0000003e2d2f7290 */ /* 0x000fe2000fffe0ff */
[----:B------:R-:W-:Y:S01]  /*3110*/  LOP3.LUT R2, R2, 0x1, RZ, 0x3c, !PT ;  /* 0x0000000102027812 */ /* 0x000fe200078e3cff */
[----:B------:R-:W-:Y:S01]  /*3120*/  UIADD3 UR26, UPT, UPT, UR44, UR63, URZ ;  /* 0x0000003f2c1a7290 */ /* 0x000fe2000fffe0ff */
[----:B------:R-:W-:Y:S11]  /*3130*/  BRA.U UP1, `(.L_x_40) ;  /* 0xffffffe901ac7547 */ /* 0x000ff6000b83ffff */
[----:B------:R-:W-:Y:S01]  /*3140*/  UIADD3 UR24, UPT, UPT, UR24, 0x148, URZ ;  /* 0x0000014818187890 */ /* 0x000fe2000fffe0ff */
[----:B------:R-:W-:-:S03]  /*3150*/  MOV R2, UR23 ;  /* 0x0000001700027c02 */ /* 0x000fc60008000f00 */
[----:B------:R-:W-:Y:S01]  /*3160*/  ULEA UR4, UR25, UR24, 0x3 ;  /* 0x0000001819047291 */ /* 0x000fe2000f8e18ff */
[----:B------:R-:W-:-:S08]  /*3170*/  SHF.L.U32 R2, R2, 0x1f, RZ ;  /* 0x0000001f02027819 */ /* 0x000fd000000006ff */
[----:B------:R-:W2:Y:S02]  /*3180*/  SYNCS.PHASECHK.TRANS64.TRYWAIT P0, [UR4], R2 ;  /* 0x00000002ff0075a7 */ /* 0x000ea40008001104 */
[----:B--2---:R-:W-:Y:S05]  /*3190*/  @!P0 BRA `(.L_x_41) ;  /* 0x00000068005c8947 */ /* 0x004fea0003800000 */
.L_x_151:
[----:B------:R-:W-:-:S04]  /*31a0*/  UIADD3 UR4, UPT, UPT, UR25, 0x1, URZ ;  /* 0x0000000119047890 */ /* 0x000fc8000fffe0ff */
[----:B------:R-:W-:-:S04]  /*31b0*/  UISETP.NE.AND UP0, UPT, UR4, 0x29, UPT ;  /* 0x000000290400788c */ /* 0x000fc8000bf05270 */
[----:B------:R-:W-:Y:S02]  /*31c0*/  USEL UR5, URZ, 0x1, UP0 ;  /* 0x00000001ff057887 */ /* 0x000fe40008000000 */
[----:B------:R-:W-:Y:S02]  /*31d0*/  USEL UR4, UR4, URZ, UP0 ;  /* 0x000000ff04047287 */ /* 0x000fe40008000000 */
[----:B------:R-:W-:Y:S02]  /*31e0*/  ULOP3.LUT UR6, UR23, UR5, URZ, 0x3c, !UPT ;  /* 0x0000000517067292 */ /* 0x000fe4000f8e3cff */
[----:B------:R-:W-:-:S04]  /*31f0*/  ULEA UR5, UR4, UR24, 0x3 ;  /* 0x0000001804057291 */ /* 0x000fc8000f8e18ff */
[----:B--2---:R-:W-:-:S04]  /*3200*/  MOV R2, UR6 ;  /* 0x0000000600027c02 */ /* 0x004fc80008000f00 */
[----:B------:R-:W-:-:S04]  /*3210*/  SHF.L.U32 R2, R2, 0x1f, RZ ;  /* 0x0000001f02027819 */ /* 0x000fc800000006ff */
[----:B------:R-:W2:Y:S02]  /*3220*/  SYNCS.PHASECHK.TRANS64.TRYWAIT P0, [UR5], R2 ;  /* 0x00000002ff0075a7 */ /* 0x000ea40008001105 */
[----:B--2---:R-:W-:Y:S05]  /*3230*/  @!P0 BRA `(.L_x_42) ;  /* 0x00000068004c8947 */ /* 0x004fea0003800000 */
.L_x_153:
        /* <DEDUP_REMOVED lines=10> */
.L_x_155:
        /* <DEDUP_REMOVED lines=10> */
.L_x_157:
        /* <DEDUP_REMOVED lines=10> */
.L_x_159:
        /* <DEDUP_REMOVED lines=10> */
.L_x_161:
        /* <DEDUP_REMOVED lines=10> */
.L_x_163:
        /* <DEDUP_REMOVED lines=10> */
.L_x_165:
        /* <DEDUP_REMOVED lines=10> */
.L_x_167:
        /* <DEDUP_REMOVED lines=10> */
.L_x_169:
        /* <DEDUP_REMOVED lines=10> */
.L_x_171:
        /* <DEDUP_REMOVED lines=10> */
.L_x_173:
        /* <DEDUP_REMOVED lines=10> */
.L_x_175:
        /* <DEDUP_REMOVED lines=10> */
.L_x_177:
        /* <DEDUP_REMOVED lines=10> */
.L_x_179:
        /* <DEDUP_REMOVED lines=10> */
.L_x_181:
        /* <DEDUP_REMOVED lines=10> */
.L_x_183:
        /* <DEDUP_REMOVED lines=10> */
.L_x_185:
        /* <DEDUP_REMOVED lines=10> */
.L_x_187:
        /* <DEDUP_REMOVED lines=10> */
.L_x_189:
        /* <DEDUP_REMOVED lines=10> */
.L_x_191:
        /* <DEDUP_REMOVED lines=10> */
.L_x_193:
        /* <DEDUP_REMOVED lines=10> */
.L_x_195:
        /* <DEDUP_REMOVED lines=10> */
.L_x_197:
        /* <DEDUP_REMOVED lines=10> */
.L_x_199:
        /* <DEDUP_REMOVED lines=10> */
.L_x_201:
        /* <DEDUP_REMOVED lines=10> */
.L_x_203:
        /* <DEDUP_REMOVED lines=10> */
.L_x_205:
        /* <DEDUP_REMOVED lines=10> */
.L_x_207:
        /* <DEDUP_REMOVED lines=10> */
.L_x_209:
        /* <DEDUP_REMOVED lines=10> */
.L_x_211:
        /* <DEDUP_REMOVED lines=10> */
.L_x_213:
        /* <DEDUP_REMOVED lines=10> */
.L_x_215:
        /* <DEDUP_REMOVED lines=10> */
.L_x_217:
        /* <DEDUP_REMOVED lines=10> */
.L_x_219:
        /* <DEDUP_REMOVED lines=10> */
.L_x_221:
        /* <DEDUP_REMOVED lines=10> */
.L_x_223:
        /* <DEDUP_REMOVED lines=10> */
.L_x_225:
        /* <DEDUP_REMOVED lines=10> */
.L_x_227:
        /* <DEDUP_REMOVED lines=10> */
.L_x_229:
[----:B------:R-:W-:-:S04]  /*4a00*/  UIADD3 UR4, UPT, UPT, UR4, 0x1, URZ ;  /* 0x0000000104047890 */ /* 0x000fc8000fffe0ff */
[----:B------:R-:W-:-:S04]  /*4a10*/  UISETP.NE.AND UP0, UPT, UR4, 0x29, UPT ;  /* 0x000000290400788c */ /* 0x000fc8000bf05270 */
[----:B------:R-:W-:Y:S02]  /*4a20*/  USEL UR5, URZ, 0x1, UP0 ;  /* 0x00000001ff057887 */ /* 0x000fe40008000000 */
[----:B------:R-:W-:Y:S02]  /*4a30*/  USEL UR4, UR4, URZ, UP0 ;  /* 0x000000ff04047287 */ /* 0x000fe40008000000 */
[----:B------:R-:W-:Y:S02]  /*4a40*/  ULOP3.LUT UR5, UR6, UR5, URZ, 0x3c, !UPT ;  /* 0x0000000506057292 */ /* 0x000fe4000f8e3cff */
[----:B------:R-:W-:-:S04]  /*4a50*/  ULEA UR4, UR4, UR24, 0x3 ;  /* 0x0000001804047291 */ /* 0x000fc8000f8e18ff */
[----:B--2---:R-:W-:Y:S02]  /*4a60*/  IMAD.U32 R2, RZ, RZ, UR5 ;  /* 0x00000005ff027e24 */ /* 0x004fe4000f8e00ff */
[----:B------:R-:W-:-:S03]  /*4a70*/  MOV R0, UR4 ;  /* 0x0000000400007c02 */ /* 0x000fc60008000f00 */
[----:B------:R-:W-:-:S07]  /*4a80*/  SHF.L.U32 R2, R2, 0x1f, RZ ;  /* 0x0000001f02027819 */ /* 0x000fce00000006ff */
.L_x_81:
[----:B--2---:R2:W3:Y:S02]  /*4a90*/  SYNCS.PHASECHK.TRANS64.TRYWAIT P0, [R0+URZ], R2 ;  /* 0x00000002000075a7 */ /* 0x0044e400080011ff */
[----:B---3--:R-:W-:Y:S05]  /*4aa0*/  @!P0 NANOSLEEP.SYNCS 0x989680 ;  /* 0x009896800000895d */ /* 0x008fea0003900000 */
[----:B------:R-:W3:Y:S02]  /*4ab0*/  @!P0 SYNCS.PHASECHK.TRANS64 P0, [R0+URZ], R2 ;  /* 0x00000002000085a7 */ /* 0x000ee400080010ff */
[----:B-1-3--:R-:W-:Y:S05]  /*4ac0*/  @P0 EXIT ;  /* 0x000000000000094d */ /* 0x00afea0003800000 */
[----:B------:R-:W-:Y:S05]  /*4ad0*/  BRA `(.L_x_81) ;  /* 0xfffffffc00ec7947 */ /* 0x000fea000383ffff */
.L_x_22:
[----:B------:R-:W2:Y:S02]  /*4ae0*/  S2UR UR4, SR_CgaCtaId ;  /* 0x00000000000479c3 */ /* 0x000ea40000008800 */
[----:B--2---:R-:W-:-:S04]  /*4af0*/  UISETP.NE.AND UP0, UPT, UR4, URZ, UPT ;  /* 0x000000ff0400728c */ /* 0x004fc8000bf05270 */
[----:B------:R-:W-:-:S09]  /*4b00*/  UISETP.NE.OR UP0, UPT, UR18, 0x1, UP0 ;  /* 0x000000011200788c */ /* 0x000fd20008705670 */
[----:B------:R-:W-:Y:S05]  /*4b10*/  BRA.U UP0, `(.L_x_82) ;  /* 0x0000000100b47547 */ /* 0x000fea000b800000 */
[----:B------:R-:W2:Y:S01]  /*4b20*/  S2UR UR5, SR_CgaCtaId ;  /* 0x00000000000579c3 */ /* 0x000ea20000008800 */
[----:B------:R-:W-:Y:S01]  /*4b30*/  UMOV UR4, 0x400 ;  /* 0x0000040000047882 */ /* 0x000fe20000000000 */
[----:B------:R-:W-:Y:S01]  /*4b40*/  HFMA2 R2, -RZ, RZ, 0, 5.9604644775390625e-08 ;  /* 0x00000001ff027431 */ /* 0x000fe200000001ff */
[----:B------:R-:W-:Y:S01]  /*4b50*/  ISETP.GE.U32.AND P0, PT, R3, 0x2, PT ;  /* 0x000000020300780c */ /* 0x000fe20003f06070 */
[----:B------:R-:W-:Y:S01]  /*4b60*/  IMAD.MOV.U32 R8, RZ, RZ, RZ ;  /* 0x000000ffff087224 */ /* 0x000fe200078e00ff */
[----:B--2---:R-:W-:-:S04]  /*4b70*/  ULEA UR4, UR5, UR4, 0x18 ;  /* 0x0000000405047291 */ /* 0x004fc8000f8ec0ff */
[----:B------:R-:W-:Y:S02]  /*4b80*/  UIADD3 UR5, UPT, UPT, UR4, 0x2b8, URZ ;  /* 0x000002b804057890 */ /* 0x000fe4000fffe0ff */
[----:B------:R-:W-:Y:S02]  /*4b90*/  UIADD3 UR8, UPT, UPT, UR4, 0x2b0, URZ ;  /* 0x000002b004087890 */ /* 0x000fe4000fffe0ff */
[----:B------:R-:W-:-:S12]  /*4ba0*/  UPRMT UR5, URZ, 0x654, UR5 ;  /* 0x00000654ff057896 */ /* 0x000fd80008000005 */
.L_x_85:
[----:B------:R-:W-:Y:S01]  /*4bb0*/  SHF.L.U32 R6, R2, 0x1f, RZ ;  /* 0x0000001f02067819 */ /* 0x000fe200000006ff */
[----:B------:R-:W-:Y:S02]  /*4bc0*/  IMAD.U32 R4, RZ, RZ, UR8 ;  /* 0x00000008ff047e24 */ /* 0x000fe4000f8e00ff */
[----:B------:R-:W-:Y:S01]  /*4bd0*/  @!P0 IMAD.MOV.U32 R5, RZ, RZ, 0x10 ;  /* 0x00000010ff058424 */ /* 0x000fe200078e00ff */
[----:B------:R-:W2:Y:S02]  /*4be0*/  SYNCS.PHASECHK.TRANS64.TRYWAIT P1, [UR4+0x2b8], R6 ;  /* 0x0002b806ff0075a7 */ /* 0x000ea40008021104 */
[----:B------:R-:W-:-:S04]  /*4bf0*/  PRMT R4, R3, 0x654, R4 ;  /* 0x0000065403047816 */ /* 0x000fc80000000004 */
[----:B------:R-:W-:Y:S01]  /*4c00*/  SEL R0, R4, R0, !P0 ;  /* 0x0000000004007207 */ /* 0x000fe20004000000 */
[----:B--2---:R-:W-:Y:S06]  /*4c10*/  @!P1 BRA `(.L_x_83) ;  /* 0x0000005c007c9947 */ /* 0x004fec0003800000 */
.L_x_231:
[----:B------:R-:W-:Y:S01]  /*4c20*/  UIADD3 UR6, UPT, UPT, UR4, 0x2f0, URZ ;  /* 0x000002f004067890 */ /* 0x000fe2000fffe0ff */
[----:B------:R3:W-:Y:S01]  /*4c30*/  @!P0 SYNCS.ARRIVE.TRANS64.RED RZ, [R0+URZ], R5 ;  /* 0x0000000500ff89a7 */ /* 0x0007e200080004ff */
[----:B------:R-:W-:Y:S01]  /*4c40*/  UIADD3 UR7, UPT, UPT, UR4, 0x2b0, URZ ;  /* 0x000002b004077890 */ /* 0x000fe2000fffe0ff */
[----:B------:R-:W-:-:S08]  /*4c50*/  LOP3.LUT R2, R2, 0x1, RZ, 0x3c, !PT ;  /* 0x0000000102027812 */ /* 0x000fd000078e3cff */
[----:B------:R-:W-:Y:S06]  /*4c60*/  UGETNEXTWORKID.BROADCAST [UR6], [UR7] ;  /* 0x00000000060073ca */ /* 0x000fec0008000100 */
[----:B---3--:R-:W-:-:S04]  /*4c70*/  SHF.L.U32 R5, R8, 0x1f, RZ ;  /* 0x0000001f08057819 */ /* 0x008fc800000006ff */
[----:B------:R-:W3:Y:S02]  /*4c80*/  SYNCS.PHASECHK.TRANS64.TRYWAIT P1, [UR4+0x2b0], R5 ;  /* 0x0002b005ff0075a7 */ /* 0x000ee40008021104 */
[----:B---3--:R-:W-:Y:S05]  /*4c90*/  @!P1 BRA `(.L_x_84) ;  /* 0x0000005c00749947 */ /* 0x008fea0003800000 */
.L_x_233:
[----:B--2---:R-:W2:Y:S01]  /*4ca0*/  LDS.128 R4, [UR4+0x2f0] ;  /* 0x0002f004ff047984 */ /* 0x004ea20008000c00 */
[----:B------:R-:W-:Y:S01]  /*4cb0*/  LOP3.LUT R8, R8, 0x1, RZ, 0x3c, !PT ;  /* 0x0000000108087812 */ /* 0x000fe200078e3cff */
[----:B------:R-:W-:Y:S01]  /*4cc0*/  @!PT LDS RZ, [RZ] ;  /* 0x00000000fffff984 */ /* 0x000fe20000000800 */
[----:B------:R-:W-:Y:S01]  /*4cd0*/  @!PT LDS RZ, [RZ] ;  /* 0x00000000fffff984 */ /* 0x000fe20000000800 */
[----:B------:R-:W-:Y:S01]  /*4ce0*/  @!PT LDS RZ, [RZ] ;  /* 0x00000000fffff984 */ /* 0x000fe20000000800 */
[----:B------:R-:W-:Y:S01]  /*4cf0*/  @!PT LDS RZ, [RZ] ;  /* 0x00000000fffff984 */ /* 0x000fe20000000800 */
[----:B------:R3:W-:Y:S06]  /*4d00*/  MEMBAR.ALL.CTA ;  /* 0x0000000000007992 */ /* 0x0007ec0000008000 */
[----:B---3--:R-:W3:Y:S02]  /*4d10*/  FENCE.VIEW.ASYNC.S ;  /* 0x00000000000073c6 */ /* 0x008ee40000000000 */
[----:B---3--:R-:W-:Y:S01]  /*4d20*/  SYNCS.ARRIVE.TRANS64.RED.A1T0 RZ, [UR5], RZ ;  /* 0x000000ffffff79a7 */ /* 0x008fe20008100405 */
[----:B--2---:R-:W-:-:S13]  /*4d30*/  LOP3.LUT P1, RZ, R6, 0x1, RZ, 0xc0, !PT ;  /* 0x0000000106ff7812 */ /* 0x004fda000782c0ff */
[----:B------:R-:W-:Y:S05]  /*4d40*/  @P1 BRA `(.L_x_85) ;  /* 0xfffffffc00981947 */ /* 0x000fea000383ffff */
[----:B------:R-:W-:-:S04]  /*4d50*/  SHF.L.U32 R0, R2, 0x1f, RZ ;  /* 0x0000001f02007819 */ /* 0x000fc800000006ff */
[----:B------:R-:W2:Y:S02]  /*4d60*/  SYNCS.PHASECHK.TRANS64 P0, [UR4+0x2b8], R0 ;  /* 0x0002b800ff0075a7 */ /* 0x000ea40008001004 */
[----:B-12---:R-:W-:Y:S05]  /*4d70*/  @P0 EXIT ;  /* 0x000000000000094d */ /* 0x006fea0003800000 */
[----:B------:R-:W-:-:S07]  /*4d80*/  MOV R0, UR4 ;  /* 0x0000000400007c02 */ /* 0x000fce0008000f00 */
.L_x_86:
[----:B-1----:R-:W-:-:S04]  /*4d90*/  SHF.L.U32 R3, R2, 0x1f, RZ ;  /* 0x0000001f02037819 */ /* 0x002fc800000006ff */
[----:B------:R1:W2:Y:S03]  /*4da0*/  SYNCS.PHASECHK.TRANS64.TRYWAIT P0, [R0+URZ+0x2b8], R3 ;  /* 0x0002b803000075a7 */ /* 0x0002a600080011ff */
[----:B--2---:R-:W-:Y:S05]  /*4db0*/  @!P0 NANOSLEEP.SYNCS 0x989680 ;  /* 0x009896800000895d */ /* 0x004fea0003900000 */
[----:B------:R-:W2:Y:S02]  /*4dc0*/  @!P0 SYNCS.PHASECHK.TRANS64 P0, [R0+URZ+0x2b8], R3 ;  /* 0x0002b803000085a7 */ /* 0x000ea400080010ff */
[----:B--2---:R-:W-:Y:S05]  /*4dd0*/  @P0 EXIT ;  /* 0x000000000000094d */ /* 0x004fea0003800000 */
[----:B------:R-:W-:Y:S05]  /*4de0*/  BRA `(.L_x_86) ;  /* 0xfffffffc00e87947 */ /* 0x000fea000383ffff */
.L_x_82:
[----:B------:R-:W-:Y:S05]  /*4df0*/  BRA.U UP4, `(.L_x_87) ;  /* 0x0000001104387547 */ /* 0x000fea000b800000 */
[----:B------:R-:W2:Y:S01]  /*4e00*/  S2UR UR4, SR_CgaCtaId ;  /* 0x00000000000479c3 */ /* 0x000ea20000008800 */
[----:B------:R-:W-:Y:S01]  /*4e10*/  UMOV UR5, 0x40 ;  /* 0x0000004000057882 */ /* 0x000fe20000000000 */
[----:B------:R-:W-:Y:S01]  /*4e20*/  NOP ;  /* 0x0000000000007918 */ /* 0x000fe20000000000 */
[----:B------:R-:W-:Y:S01]  /*4e30*/  UMOV UR6, 0x400 ;  /* 0x0000040000067882 */ /* 0x000fe20000000000 */
[----:B--2---:R-:W-:Y:S02]  /*4e40*/  ULEA UR5, UR4, UR5, 0x18 ;  /* 0x0000000504057291 */ /* 0x004fe4000f8ec0ff */
[----:B------:R-:W-:-:S07]  /*4e50*/  ULEA UR6, UR4, UR6, 0x18 ;  /* 0x0000000604067291 */ /* 0x000fce000f8ec0ff */
[----:B------:R-:W2:Y:S02]  /*4e60*/  LDS.U8 R3, [UR5+0x1c] ;  /* 0x00001c05ff037984 */ /* 0x000ea40008000000 */
[----:B--2---:R-:W-:-:S13]  /*4e70*/  ISETP.NE.AND P0, PT, R3, RZ, PT ;  /* 0x000000ff0300720c */ /* 0x004fda0003f05270 */
[----:B------:R-:W-:Y:S05]  /*4e80*/  @P0 BRA `(.L_x_88) ;  /* 0x0000000400080947 */ /* 0x000fea0003800000 */
[----:B------:R-:W-:Y:S02]  /*4e90*/  UISETP.NE.U32.AND UP1, UPT, UR28, 0x1, UPT ;  /* 0x000000011c00788c */ /* 0x000fe4000bf25070 */
[----:B------:R-:W-:-:S07]  /*4ea0*/  UIADD3 UR7, UPT, UPT, UR5, 0x8, URZ ;  /* 0x0000000805077890 */ /* 0x000fce000fffe0ff */
[----:B------:R-:W-:Y:S05]  /*4eb0*/  BRA.U !UP1, `(.L_x_89) ;  /* 0x00000001099c7547 */ /* 0x000fea000b800000 */
[----:B------:R-:W-:Y:S01]  /*4ec0*/  ELECT P0, URZ, PT ;  /* 0x0000000000ff782f */ /* 0x000fe20003800000 */
[----:B------:R-:W-:-:S12]  /*4ed0*/  BSSY B0, `(.L_x_89) ;  /* 0x0000025000007945 */ /* 0x000fd80003800000 */
[----:B------:R-:W-:Y:S05]  /*4ee0*/  @!P0 BRA `(.L_x_90) ;  /* 0x00000000008c8947 */ /* 0x000fea0003800000 */
[----:B------:R-:W-:-:S05]  /*4ef0*/  UMOV UR4, 0x10 ;  /* 0x0000001000047882 */ /* 0x000fca0000000000 */
[----:B------:R-:W-:Y:S04]  /*4f00*/  DEPBAR.LE SB2, 0x36 ;  /* 0x0000ad800000791a */ /* 0x000fe80000000000 */
[----:B------:R-:W2:Y:S02]  /*4f10*/  UTCATOMSWS.2CTA.FIND_AND_SET.ALIGN UP0, UR4, UR4 ;  /* 0x00000004000475e3 */ /* 0x000ea40008200800 */
[----:B--2---:R-:W-:Y:S01]  /*4f20*/  MOV R10, UR4 ;  /* 0x00000004000a7c02 */ /* 0x004fe20008000f00 */
[----:B------:R-:W-:Y:S06]  /*4f30*/  BRA.U UP0, `(.L_x_91) ;  /* 0x0000000100187547 */ /* 0x000fec000b800000 */
.L_x_92:
[----:B------:R-:W-:Y:S05]  /*4f40*/  NANOSLEEP 0x64 ;  /* 0x000000640000795d */ /* 0x000fea0003800000 */
[----:B------:R-:W-:-:S05]  /*4f50*/  UMOV UR4, 0x10 ;  /* 0x0000001000047882 */ /* 0x000fca0000000000 */
[----:B------:R-:W-:Y:S04]  /*4f60*/  DEPBAR.LE SB2, 0x36 ;  /* 0x0000ad800000791a */ /* 0x000fe80000000000 */
[----:B------:R-:W2:Y:S02]  /*4f70*/  UTCATOMSWS.2CTA.FIND_AND_SET.ALIGN UP0, UR4, UR4 ;  /* 0x00000004000475e3 */ /* 0x000ea40008200800 */
[----:B--2---:R-:W-:Y:S01]  /*4f80*/  MOV R10, UR4 ;  /* 0x00000004000a7c02 */ /* 0x004fe20008000f00 */
[----:B------:R-:W-:Y:S05]  /*4f90*/  BRA.U !UP0, `(.L_x_92) ;  /* 0xfffffffd08e87547 */ /* 0x000fea000b83ffff */
.L_x_91:
[----:B------:R-:W2:Y:S01]  /*4fa0*/  LDS R6, [UR5+0x10] ;  /* 0x00001005ff067984 */ /* 0x000ea20008000800 */
[----:B------:R-:W-:Y:S01]  /*4fb0*/  IMAD.U32 R3, RZ, RZ, UR6 ;  /* 0x00000006ff037e24 */ /* 0x000fe2000f8e00ff */
[----:B------:R-:W-:-:S03]  /*4fc0*/  MOV R4, UR27 ;  /* 0x0000001b00047c02 */ /* 0x000fc60008000f00 */
[----:B------:R-:W-:Y:S01]  /*4fd0*/  VIADD R3, R3, 0x300 ;  /* 0x0000030003037836 */ /* 0x000fe20000000000 */
[----:B--2---:R-:W-:-:S04]  /*4fe0*/  SHF.L.U32 R6, R6, 0x1f, RZ ;  /* 0x0000001f06067819 */ /* 0x004fc800000006ff */
[----:B------:R-:W2:Y:S02]  /*4ff0*/  SYNCS.PHASECHK.TRANS64.TRYWAIT P0, [UR5+0x8], R6 ;  /* 0x00000806ff0075a7 */ /* 0x000ea40008001105 */
[----:B--2---:R-:W-:Y:S05]  /*5000*/  @P0 BRA `(.L_x_93) ;  /* 0x0000000000080947 */ /* 0x004fea0003800000 */
[----:B------:R-:W2:Y:S02]  /*5010*/  SYNCS.PHASECHK.TRANS64.TRYWAIT P0, [UR5+0x8], R6 ;  /* 0x00000806ff0075a7 */ /* 0x000ea40008001105 */
[----:B--2---:R-:W-:Y:S05]  /*5020*/  @!P0 BRA `(.L_x_94) ;  /* 0x0000005800a88947 */ /* 0x004fea0003800000 */
.L_x_93:
[----:B------:R-:W-:Y:S01]  /*5030*/  PRMT R4, R4, 0x654, R3 ;  /* 0x0000065404047816 */ /* 0x000fe20000000003 */
[----:B------:R-:W-:Y:S01]  /*5040*/  HFMA2 R3, -RZ, RZ, 0, 5.9604644775390625e-08 ;  /* 0x00000001ff037431 */ /* 0x000fe200000001ff */
[----:B------:R-:W-:Y:S01]  /*5050*/  UPRMT UR4, UR27, 0x654, UR7 ;  /* 0x000006541b047896 */ /* 0x000fe20008000007 */
[----:B------:R-:W-:Y:S02]  /*5060*/  IMAD.MOV.U32 R8, RZ, RZ, 0xffff ;  /* 0x0000ffffff087424 */ /* 0x000fe400078e00ff */
[----:B--2---:R-:W-:Y:S02]  /*5070*/  IMAD.MOV.U32 R6, RZ, RZ, 0x4 ;  /* 0x00000004ff067424 */ /* 0x004fe400078e00ff */
[----:B------:R-:W-:Y:S01]  /*5080*/  IMAD.SHL.U32 R9, R10, 0x20, RZ ;  /* 0x000000200a097824 */ /* 0x000fe200078e00ff */
[----:B------:R-:W-:Y:S02]  /*5090*/  MOV R5, UR4 ;  /* 0x0000000400057c02 */ /* 0x000fe40008000f00 */
[-C--:B------:R-:W-:Y:S01]  /*50a0*/  SHF.L.U32 R8, R8, R10.reuse, RZ ;  /* 0x0000000a08087219 */ /* 0x080fe200000006ff */
[----:B------:R2:W-:Y:S01]  /*50b0*/  SYNCS.ARRIVE.TRANS64.RED RZ, [UR4], R6 ;  /* 0x00000006ffff79a7 */ /* 0x0005e20008000404 */
[----:B------:R-:W-:Y:S01]  /*50c0*/  SHF.L.U32 R7, R3, R10, RZ ;  /* 0x0000000a03077219 */ /* 0x000fe200000006ff */
[----:B------:R2:W-:Y:S04]  /*50d0*/  STS [UR6+0x300], R9 ;  /* 0x00030009ff007988 */ /* 0x0005e80008000806 */
[----:B------:R2:W-:Y:S04]  /*50e0*/  STAS [R4.64], R10 ;  /* 0x0000000a04007dbd */ /* 0x0005e8000c0008ff */
[----:B------:R2:W-:Y:S04]  /*50f0*/  ATOMS.OR RZ, [UR5+0x14], R8 ;  /* 0x00001408ffff798c */ /* 0x0005e8000b000005 */
[----:B------:R2:W-:Y:S04]  /*5100*/  ATOMS.OR RZ, [UR5+0x18], R7 ;  /* 0x00001807ffff798c */ /* 0x0005e8000b000005 */
[----:B------:R2:W-:Y:S02]  /*5110*/  ATOMS.XOR RZ, [UR5+0x10], R3 ;  /* 0x00001003ffff798c */ /* 0x0005e4000b800005 */
.L_x_90:
[----:B-1----:R-:W-:Y:S05]  /*5120*/  BSYNC B0 ;  /* 0x0000000000007941 */ /* 0x002fea0003800000 */
.L_x_89:
[----:B------:R-:W-:Y:S05]  /*5130*/  BRA.U UP1, `(.L_x_95) ;  /* 0x00000001016c7547 */ /* 0x000fea000b800000 */
[----:B------:R-:W-:-:S03]  /*5140*/  UMOV UR4, 0xffffffff ;  /* 0xffffffff00047882 */ /* 0x000fc60000000000 */
[----:B------:R-:W-:Y:S05]  /*5150*/  BRA.DIV UR4, `(.L_x_96) ;  /* 0x0000005a04747947 */ /* 0x000fea000b800000 */
[----:B------:R-:W-:-:S13]  /*5160*/  ELECT P0, URZ, PT ;  /* 0x0000000000ff782f */ /* 0x000fda0003800000 */
.L_x_236:
[----:B------:R-:W-:Y:S05]  /*5170*/  @!P0 BRA `(.L_x_95) ;  /* 0x00000000005c8947 */ /* 0x000fea0003800000 */
[----:B--2---:R-:W2:Y:S02]  /*5180*/  LDS R4, [UR5+0x10] ;  /* 0x00001005ff047984 */ /* 0x004ea40008000800 */
[----:B--2---:R-:W-:-:S04]  /*5190*/  SHF.L.U32 R4, R4, 0x1f, RZ ;  /* 0x0000001f04047819 */ /* 0x004fc800000006ff */
[----:B------:R-:W2:Y:S02]  /*51a0*/  SYNCS.PHASECHK.TRANS64.TRYWAIT P0, [UR5+0x8], R4 ;  /* 0x00000804ff0075a7 */ /* 0x000ea40008001105 */
[----:B--2---:R-:W-:Y:S05]  /*51b0*/  @P0 BRA `(.L_x_97) ;  /* 0x0000000000080947 */ /* 0x004fea0003800000 */
[----:B------:R-:W2:Y:S02]  /*51c0*/  SYNCS.PHASECHK.TRANS64.TRYWAIT P0, [UR5+0x8], R4 ;  /* 0x00000804ff0075a7 */ /* 0x000ea40008001105 */
[----:B--2---:R-:W-:Y:S05]  /*51d0*/  @!P0 BRA `(.L_x_98) ;  /* 0x0000005800788947 */ /* 0x004fea0003800000 */
.L_x_97:
[----:B------:R-:W3:Y:S01]  /*51e0*/  LDS R6, [UR6+0x300] ;  /* 0x00030006ff067984 */ /* 0x000ee20008000800 */
[----:B--2---:R-:W-:Y:S02]  /*51f0*/  HFMA2 R3, -RZ, RZ, 0, 5.9604644775390625e-08 ;  /* 0x00000001ff037431 */ /* 0x004fe400000001ff */
[----:B------:R-:W-:Y:S01]  /*5200*/  IMAD.MOV.U32 R4, RZ, RZ, 0xffff ;  /* 0x0000ffffff047424 */ /* 0x000fe200078e00ff */
[----:B------:R-:W-:Y:S01]  /*5210*/  UPRMT UR4, UR27, 0x654, UR7 ;  /* 0x000006541b047896 */ /* 0x000fe20008000007 */
[----:B---3--:R-:W-:-:S03]  /*5220*/  IMAD.SHL.U32 R5, R6, 0x20, RZ ;  /* 0x0000002006057824 */ /* 0x008fc600078e00ff */
[-C--:B------:R-:W-:Y:S02]  /*5230*/  SHF.L.U32 R4, R4, R6.reuse, RZ ;  /* 0x0000000604047219 */ /* 0x080fe400000006ff */
[----:B------:R-:W-:Y:S01]  /*5240*/  SHF.L.U32 R6, R3, R6, RZ ;  /* 0x0000000603067219 */ /* 0x000fe200000006ff */
[----:B------:R3:W-:Y:S04]  /*5250*/  STS [UR6+0x300], R5 ;  /* 0x00030005ff007988 */ /* 0x0007e80008000806 */
[----:B------:R3:W-:Y:S04]  /*5260*/  ATOMS.OR RZ, [UR5+0x14], R4 ;  /* 0x00001404ffff798c */ /* 0x0007e8000b000005 */
[----:B------:R3:W-:Y:S01]  /*5270*/  ATOMS.OR RZ, [UR5+0x18], R6 ;  /* 0x00001806ffff798c */ /* 0x0007e2000b000005 */
[----:B------:R-:W-:Y:S03]  /*5280*/  SYNCS.ARRIVE.TRANS64.RED.A1T0 RZ, [UR4], RZ ;  /* 0x000000ffffff79a7 */ /* 0x000fe60008100404 */
[----:B------:R3:W-:Y:S01]  /*5290*/  ATOMS.XOR RZ, [UR5+0x10], R3 ;  /* 0x00001003ffff798c */ /* 0x0007e2000b800005 */
[----:B------:R-:W-:Y:S05]  /*52a0*/  BRA `(.L_x_95) ;  /* 0x0000000000107947 */ /* 0x000fea0003800000 */
.L_x_88:
[----:B------:R-:W-:Y:S02]  /*52b0*/  MOV R3, 0xffffffff ;  /* 0xffffffff00037802 */ /* 0x000fe40000000f00 */
[----:B------:R-:W-:-:S03]  /*52c0*/  MOV R4, 0x52f0 ;  /* 0x000052f000047802 */ /* 0x000fc60000000f00 */
[----:B------:R2:W-:Y:S04]  /*52d0*/  STS [UR6+0x300], R3 ;  /* 0x00030003ff007988 */ /* 0x0005e80008000806 */
[----:B-12--5:R-:W-:Y:S05]  /*52e0*/  CALL.REL.NOINC `($__internal_1_$__cuda_sm10x_tcgen05_guardrail_trap_phase_invalid_during_alloc) ;  /* 0x0000005c005c7944 */ /* 0x026fea0003c00000 */
.L_x_95:
[----:B------:R-:W-:Y:S05]  /*52f0*/  WARPSYNC.ALL ;  /* 0x0000000000007948 */ /* 0x000fea0003800000 */
[----:B------:R-:W4:Y:S01]  /*5300*/  S2UR UR15, SR_CgaCtaId ;  /* 0x00000000000f79c3 */ /* 0x000f220000008800 */
[----:B------:R-:W-:Y:S01]  /*5310*/  UMOV UR4, 0x400 ;  /* 0x0000040000047882 */ /* 0x000fe20000000000 */
[----:B------:R-:W-:-:S06]  /*5320*/  NOP ;  /* 0x0000000000007918 */ /* 0x000fcc0000000000 */
[----:B------:R-:W-:Y:S06]  /*5330*/  BAR.ARV 0x6, 0xa0 ;  /* 0x0182800000007b1d */ /* 0x000fec0000002000 */
[----:B------:R-:W1:Y:S01]  /*5340*/  LDCU UR5, c[0x0][0x390] ;  /* 0x00007200ff0577ac */ /* 0x000e620008000800 */
[----:B------:R-:W-:Y:S01]  /*5350*/  LOP3.LUT R2, R2, 0xffff, RZ, 0xc0, !PT ;  /* 0x0000ffff02027812 */ /* 0x000fe200078ec0ff */
[----:B--2---:R-:W-:Y:S01]  /*5360*/  IMAD.MOV.U32 R8, RZ, RZ, 0x1 ;  /* 0x00000001ff087424 */ /* 0x004fe200078e00ff */
[----:B------:R-:W-:Y:S01]  /*5370*/  LOP3.LUT R0, R0, 0xffff, RZ, 0xc0, !PT ;  /* 0x0000ffff00007812 */ /* 0x000fe200078ec0ff */
[----:B------:R-:W-:Y:S01]  /*5380*/  UISETP.NE.AND UP4, UPT, UR28, URZ, UPT ;  /* 0x000000ff1c00728c */ /* 0x000fe2000bf85270 */
[----:B------:R-:W-:Y:S01]  /*5390*/  R2UR UR16, R2 ;  /* 0x00000000021072ca */ /* 0x000fe200000e0000 */
[----:B------:R-:W-:Y:S01]  /*53a0*/  IMAD.MOV.U32 R2, RZ, RZ, RZ ;  /* 0x000000ffff027224 */ /* 0x000fe200078e00ff */
[----:B------:R-:W-:Y:S01]  /*53b0*/  R2UR UR25, R0 ;  /* 0x00000000001972ca */ /* 0x000fe200000e0000 */
[----:B------:R-:W-:Y:S01]  /*53c0*/  IMAD.MOV.U32 R0, RZ, RZ, RZ ;  /* 0x000000ffff007224 */ /* 0x000fe200078e00ff */
[----:B------:R-:W-:Y:S01]  /*53d0*/  UMOV UR19, URZ ;  /* 0x000000ff00137c82 */ /* 0x000fe20008000000 */
[----:B----4-:R-:W-:Y:S01]  /*53e0*/  ULEA UR15, UR15, UR4, 0x18 ;  /* 0x000000040f0f7291 */ /* 0x010fe2000f8ec0ff */
[----:B------:R-:W-:Y:S01]  /*53f0*/  UMOV UR11, URZ ;  /* 0x000000ff000b7c82 */ /* 0x000fe20008000000 */
[----:B------:R-:W-:-:S02]  /*5400*/  UMOV UR22, 0x0 ;  /* 0x0000000000167882 */ /* 0x000fc40000000000 */
[----:B------:R-:W-:Y:S02]  /*5410*/  UIADD3 UR6, UPT, UPT, UR15, 0x4600, URZ ;  /* 0x000046000f067890 */ /* 0x000fe4000fffe0ff */
[----:B------:R-:W-:Y:S02]  /*5420*/  UIADD3 UR7, UPT, UPT, UR15, 0x2d600, URZ ;  /* 0x0002d6000f077890 */ /* 0x000fe4000fffe0ff */
[----:B-1----:R-:W-:Y:S01]  /*5430*/  UIADD3 UR5, UPT, UPT, UR5, 0x1f, URZ ;  /* 0x0000001f05057890 */ /* 0x002fe2000fffe0ff */
[----:B---3--:R-:W1:Y:S01]  /*5440*/  LDS R3, [UR15+0x300] ;  /* 0x0003000fff037984 */ /* 0x008e620008000800 */
[----:B------:R-:W-:Y:S02]  /*5450*/  UIADD3 UR24, UPT, UPT, UR15, 0x2b8, URZ ;  /* 0x000002b80f187890 */ /* 0x000fe4000fffe0ff */
[----:B------:R-:W-:Y:S02]  /*5460*/  USHF.R.S32.HI UR4, URZ, 0x1f, UR5 ;  /* 0x0000001fff047899 */ /* 0x000fe40008011405 */
[----:B------:R-:W-:-:S02]  /*5470*/  USHF.R.U32.HI UR6, URZ, 0x4, UR6 ;  /* 0x00000004ff067899 */ /* 0x000fc40008011606 */
[----:B------:R-:W-:Y:S02]  /*5480*/  ULEA.HI UR4, UR4, UR5, URZ, 0x5 ;  /* 0x0000000504047291 */ /* 0x000fe4000f8f28ff */
[----:B------:R-:W-:Y:S02]  /*5490*/  USHF.R.U32.HI UR7, URZ, 0x4, UR7 ;  /* 0x00000004ff077899 */ /* 0x000fe40008011607 */
[----:B------:R-:W-:Y:S02]  /*54a0*/  USHF.R.S32.HI UR21, URZ, 0x5, UR4 ;  /* 0x00000005ff157899 */ /* 0x000fe40008011404 */
[----:B------:R-:W-:Y:S02]  /*54b0*/  UPRMT UR24, URZ, 0x654, UR24 ;  /* 0x00000654ff187896 */ /* 0x000fe40008000018 */
[----:B------:R-:W-:Y:S02]  /*54c0*/  UISETP.LT.AND UP0, UPT, UR21, 0x1, UPT ;  /* 0x000000011500788c */ /* 0x000fe4000bf01270 */
[----:B------:R-:W-:-:S02]  /*54d0*/  ULOP3.LUT UR18, UR6, 0x3fff, URZ, 0xc0, !UPT ;  /* 0x00003fff06127892 */ /* 0x000fc4000f8ec0ff */
[----:B------:R-:W-:Y:S02]  /*54e0*/  USEL UR26, UR21, 0x1, !UP0 ;  /* 0x00000001151a7887 */ /* 0x000fe4000c000000 */
[----:B------:R-:W-:Y:S02]  /*54f0*/  ULOP3.LUT UR17, UR7, 0x3fff, URZ, 0xc0, !UPT ;  /* 0x00003fff07117892 */ /* 0x000fe4000f8ec0ff */
[----:B------:R-:W-:Y:S01]  /*5500*/  UIADD3 UR26, UPT, UPT, -UR26, URZ, URZ ;  /* 0x000000ff1a1a7290 */ /* 0x000fe2000fffe1ff */
[----:B------:R-:W-:Y:S01]  /*5510*/  UMOV UR23, 0x10118010 ;  /* 0x1011801000177882 */ /* 0x000fe20000000000 */
[C---:B-1----:R-:W-:Y:S01]  /*5520*/  VIADD R5, R3.reuse, 0x40 ;  /* 0x0000004003057836 */ /* 0x042fe20000000000 */
[----:B------:R-:W-:-:S04]  /*5530*/  LOP3.LUT R4, R3, 0xffff, RZ, 0xc0, !PT ;  /* 0x0000ffff03047812 */ /* 0x000fc800078ec0ff */
[----:B------:R-:W-:-:S05]  /*5540*/  LOP3.LUT R5, R5, 0xffff, RZ, 0xc0, !PT ;  /* 0x0000ffff05057812 */ /* 0x000fca00078ec0ff */
[----:B------:R1:W-:Y:S02]  /*5550*/  STL.64 [R1], R4 ;  /* 0x0000000401007387 */ /* 0x0003e40000100a00 */
.L_x_107:
[----:B-1----:R-:W-:-:S04]  /*5560*/  SHF.L.U32 R5, R2, 0x1f, RZ ;  /* 0x0000001f02057819 */ /* 0x002fc800000006ff */
[----:B------:R-:W1:Y:S02]  /*5570*/  SYNCS.PHASECHK.TRANS64.TRYWAIT P0, [UR15+0x2b0], R5 ;  /* 0x0002b005ff0075a7 */ /* 0x000e64000800110f */
[----:B-1--4-:R-:W-:Y:S05]  /*5580*/  @!P0 BRA `(.L_x_99) ;  /* 0x0000005400a48947 */ /* 0x012fea0003800000 */
.L_x_238:
[----:B-1----:R-:W1:Y:S01]  /*5590*/  LDS.128 R4, [UR15+0x2f0] ;  /* 0x0002f00fff047984 */ /* 0x002e620008000c00 */
[----:B------:R-:W-:Y:S01]  /*55a0*/  ULEA UR20, UR19, UR15, 0x3 ;  /* 0x0000000f13147291 */ /* 0x000fe2000f8e18ff */
[----:B------:R-:W-:Y:S01]  /*55b0*/  @!PT LDS RZ, [RZ] ;  /* 0x00000000fffff984 */ /* 0x000fe20000000800 */
[----:B------:R-:W-:Y:S01]  /*55c0*/  @!PT LDS RZ, [RZ] ;  /* 0x00000000fffff984 */ /* 0x000fe20000000800 */
[----:B------:R-:W-:Y:S01]  /*55d0*/  @!PT LDS RZ, [RZ] ;  /* 0x00000000fffff984 */ /* 0x000fe20000000800 */
[----:B------:R-:W-:Y:S01]  /*55e0*/  @!PT LDS RZ, [RZ] ;  /* 0x00000000fffff984 */ /* 0x000fe20000000800 */
[----:B------:R2:W-:Y:S06]  /*55f0*/  MEMBAR.ALL.CTA ;  /* 0x0000000000007992 */ /* 0x0005ec0000008000 */
[----:B--2---:R-:W2:Y:S02]  /*5600*/  FENCE.VIEW.ASYNC.S ;  /* 0x00000000000073c6 */ /* 0x004ea40000000000 */
[----:B--2---:R-:W-:Y:S01]  /*5610*/  SYNCS.ARRIVE.TRANS64.RED.A1T0 RZ, [UR24], RZ ;  /* 0x000000ffffff79a7 */ /* 0x004fe20008100418 */
[----:B-1----:R-:W-:Y:S01]  /*5620*/  LOP3.LUT P2, RZ, R6, 0x1, RZ, 0xc0, !PT ;  /* 0x0000000106ff7812 */ /* 0x002fe2000784c0ff */
[----:B------:R-:W-:-:S12]  /*5630*/  BRA.U UP4, `(.L_x_100) ;  /* 0x00000001040c7547 */ /* 0x000fd8000b800000 */
[----:B------:R-:W-:-:S04]  /*5640*/  SHF.L.U32 R5, R8, 0x1f, RZ ;  /* 0x0000001f08057819 */ /* 0x000fc800000006ff */
[----:B------:R-:W1:Y:S02]  /*5650*/  SYNCS.PHASECHK.TRANS64.TRYWAIT P0, [UR20+0x2d0], R5 ;  /* 0x0002d005ff0075a7 */ /* 0x000e640008001114 */
[----:B-1----:R-:W-:Y:S05]  /*5660*/  @!P0 BRA `(.L_x_101) ;  /* 0x0000005400848947 */ /* 0x002fea0003800000 */
.L_x_100:
[----:B------:R-:W-:Y:S05]  /*5670*/  BRA.U UP4, `(.L_x_102) ;  /* 0x0000000104c07547 */ /* 0x000fea000b800000 */
[----:B------:R-:W2:Y:S02]  /*5680*/  LDCU UR4, c[0x0][0x390] ;  /* 0x00007200ff0477ac */ /* 0x000ea40008000800 */
[----:B--2---:R-:W-:-:S09]  /*5690*/  UISETP.GE.AND UP0, UPT, UR4, 0x1, UPT ;  /* 0x000000010400788c */ /* 0x004fd2000bf06270 */
[----:B------:R-:W-:Y:S05]  /*56a0*/  BRA.U !UP0, `(.L_x_103) ;  /* 0x0000000108a87547 */ /* 0x000fea000b800000 */
[----:B------:R-:W-:Y:S01]  /*56b0*/  ULEA UR4, UR19, UR43, 0x2 ;  /* 0x0000002b13047291 */ /* 0x000fe2000f8e10ff */
[----:B-1----:R-:W-:-:S08]  /*56c0*/  SHF.L.U32 R4, R0, 0x1f, RZ ;  /* 0x0000001f00047819 */ /* 0x002fd000000006ff */
[----:B------:R-:W5:Y:S01]  /*56d0*/  LDL R5, [UR4] ;  /* 0x00000004ff057983 */ /* 0x000f620008100800 */
[----:B------:R-:W-:Y:S02]  /*56e0*/  ULEA UR4, UR11, UR15, 0x3 ;  /* 0x0000000f0b047291 */ /* 0x000fe4000f8e18ff */
[----:B------:R-:W-:Y:S01]  /*56f0*/  UPLOP3.LUT UP2, UPT, UPT, UPT, UPT, 0x40, 0x4 ;  /* 0x000000000004789c */ /* 0x000fe20003f4e870 */
[----:B------:R-:W-:Y:S01]  /*5700*/  UMOV UR14, UR26 ;  /* 0x0000001a000e7c82 */ /* 0x000fe20008000000 */
[----:B------:R-:W-:-:S05]  /*5710*/  UMOV UR13, UR21 ;  /* 0x00000015000d7c82 */ /* 0x000fca0008000000 */
[----:B------:R1:W2:Y:S01]  /*5720*/  SYNCS.PHASECHK.TRANS64.TRYWAIT P1, [UR4], R4 ;  /* 0x00000004ff0075a7 */ /* 0x0002a20008021104 */
[----:B------:R-:W-:-:S05]  /*5730*/  UMOV UR4, UR11 ;  /* 0x0000000b00047c82 */ /* 0x000fca0008000000 */
.L_x_106:
[----:B------:R-:W-:Y:S02]  /*5740*/  UIADD3 UR14, UPT, UPT, UR14, 0x1, URZ ;  /* 0x000000010e0e7890 */ /* 0x000fe4000fffe0ff */
[----:B------:R-:W-:Y:S02]  /*5750*/  ULEA UR10, UR4, UR15, 0x3 ;  /* 0x0000000f040a7291 */ /* 0x000fe4000f8e18ff */
[----:B------:R-:W-:Y:S01]  /*5760*/  UISETP.NE.AND UP3, UPT, UR14, URZ, UPT ;  /* 0x000000ff0e00728c */ /* 0x000fe2000bf65270 */
[----:B--234-:R-:W-:Y:S10]  /*5770*/  @P1 BRA `(.L_x_104) ;  /* 0x00000000000c1947 */ /* 0x01cff40003800000 */
[----:B------:R-:W-:Y:S04]  /*5780*/  SHF.L.U32 R6, R0, 0x1f, RZ ;  /* 0x0000001f00067819 */ /* 0x000fe800000006ff */
[----:B------:R-:W2:Y:S02]  /*5790*/  SYNCS.PHASECHK.TRANS64.TRYWAIT P0, [UR10], R6 ;  /* 0x00000006ff0075a7 */ /* 0x000ea4000800110a */
[----:B--2---:R-:W-:Y:S05]  /*57a0*/  @!P0 BRA `(.L_x_105) ;  /* 0x00000054004c8947 */ /* 0x004fea0003800000 */
.L_x_104:
[----:B------:R-:W-:Y:S01]  /*57b0*/  UISETP.NE.AND UP0, UPT, UR13, 0x1, UPT ;  /* 0x000000010d00788c */ /* 0x000fe2000bf05270 */
[----:B------:R-:W-:Y:S01]  /*57c0*/  PLOP3.LUT P1, PT, PT, PT, PT, 0x80, 0x8 ;  /* 0x000000000008781c */ /* 0x000fe20003f2f070 */
[----:B------:R-:W-:Y:S02]  /*57d0*/  UIADD3 UR5, UPT, UPT, UR4, 0x1, URZ ;  /* 0x0000000104057890 */ /* 0x000fe4000fffe0ff */
[----:B------:R-:W-:Y:S02]  /*57e0*/  ULEA UR8, UR4, UR17, 0x6 ;  /* 0x0000001104087291 */ /* 0x000fe4000f8e30ff */
[----:B------:R-:W-:Y:S01]  /*57f0*/  UISETP.NE.AND UP1, UPT, UR5, 0x29, UPT ;  /* 0x000000290500788c */ /* 0x000fe2000bf25270 */
[----:B------:R-:W-:Y:S01]  /*5800*/  PLOP3.LUT P0, PT, PT, PT, UP0, 0x80, 0x8 ;  /* 0x000000000008781c */ /* 0x000fe20003f0f008 */
[----:B------:R-:W-:Y:S02]  /*5810*/  UIADD3 UR13, UPT, UPT, UR13, -0x1, URZ ;  /* 0xffffffff0d0d7890 */ /* 0x000fe4000fffe0ff */
[----:B------:R-:W-:Y:S02]  /*5820*/  USEL UR6, URZ, 0x1, UP1 ;  /* 0x00000001ff067887 */ /* 0x000fe40008800000 */
[----:B------:R-:W-:Y:S01]  /*5830*/  USEL UR11, UR5, URZ, UP1 ;  /* 0x000000ff050b7287 */ /* 0x000fe20008800000 */
[----:B------:R-:W-:Y:S01]  /*5840*/  UMOV UR9, 0xc0004010 ;  /* 0xc000401000097882 */ /* 0x000fe20000000000 */
[----:B------:R-:W-:Y:S02]  /*5850*/  UMOV UR7, 0x40004040 ;  /* 0x4000404000077882 */ /* 0x000fe40000000000 */
[----:B------:R-:W-:Y:S01]  /*5860*/  @UP0 ULEA UR5, UR11, UR15, 0x3 ;  /* 0x0000000f0b050291 */ /* 0x000fe2000f8e18ff */
[----:B------:R-:W-:Y:S01]  /*5870*/  LOP3.LUT R0, R0, UR6, RZ, 0x3c, !PT ;  /* 0x0000000600007c12 */ /* 0x000fe2000f8e3cff */
[----:B------:R-:W-:Y:S03]  /*5880*/  ULEA UR6, UR4, UR18, 0x8 ;  /* 0x0000001204067291 */ /* 0x000fe6000f8e40ff */
[----:B-1----:R-:W-:Y:S01]  /*5890*/  @P0 SHF.L.U32 R4, R0, 0x1f, RZ ;  /* 0x0000001f00040819 */ /* 0x002fe200000006ff */
[----:B------:R-:W-:Y:S03]  /*58a0*/  UMOV UR4, UR11 ;  /* 0x0000000b00047c82 */ /* 0x000fe60008000000 */
[----:B------:R3:W4:Y:S01]  /*58b0*/  @P0 SYNCS.PHASECHK.TRANS64.TRYWAIT P1, [UR5], R4 ;  /* 0x00000004ff0005a7 */ /* 0x0007220008021105 */
[----:B------:R-:W-:Y:S11]  /*58c0*/  ELECT P0, URZ, PT ;  /* 0x0000000000ff782f */ /* 0x000ff60003800000 */
[----:B------:R-:W-:Y:S02]  /*58d0*/  @!UPT UIADD3 URZ, UPT, UPT, URZ, URZ, URZ ;  /* 0x000000fffffff290 */ /* 0x000fe4000fffe0ff */
[----:B-----5:R-:W-:Y:S01]  /*58e0*/  @P0 R2UR.BROADCAST UR12, R5 ;  /* 0x00000000050c02ca */ /* 0x020fe200008e0000 */
[----:B------:R-:W-:Y:S11]  /*58f0*/  UIADD3 UR5, UPT, UPT, UR10, 0x148, URZ ;  /* 0x000001480a057890 */ /* 0x000ff6000fffe0ff */
[----:B------:R-:W-:Y:S01]  /*5900*/  @!UPT UIADD3 URZ, UPT, UPT, URZ, URZ, URZ ;  /* 0x000000fffffff290 */ /* 0x000fe2000fffe0ff */
[----:B------:R3:W-:Y:S01]  /*5910*/  UTCQMMA.2CTA gdesc[UR6], gdesc[UR8], tmem[UR12], tmem[UR22], idesc[UR23], UP2 ;  /* 0x00ff1608060075ea */ /* 0x0007e2000920030c */
[----:B------:R-:W-:Y:S01]  /*5920*/  UPLOP3.LUT UP2, UPT, UPT, UPT, UPT, 0x80, 0x8 ;  /* 0x000000000008789c */ /* 0x000fe20003f4f070 */
[----:B------:R3:W-:Y:S01]  /*5930*/  UTCBAR.2CTA.MULTICAST [UR5], URZ, UR16 ;  /* 0x000000ff050073e9 */ /* 0x0007e20008200810 */
[----:B------:R-:W-:Y:S09]  /*5940*/  BRA.U UP3, `(.L_x_106) ;  /* 0xfffffffd037c7547 */ /* 0x000ff2000b83ffff */
.L_x_103:
[----:B------:R-:W-:-:S09]  /*5950*/  UIADD3 UR4, UPT, UPT, UR20, 0x2c0, URZ ;  /* 0x000002c014047890 */ /* 0x000fd2000fffe0ff */
[----:B------:R2:W-:Y:S01]  /*5960*/  UTCBAR.2CTA.MULTICAST [UR4], URZ, UR25 ;  /* 0x000000ff040073e9 */ /* 0x0005e20008200819 */
[----:B------:R-:W-:Y:S02]  /*5970*/  NOP ;  /* 0x0000000000007918 */ /* 0x000fe40000000000 */
.L_x_102:
[----:B--2---:R-:W-:Y:S01]  /*5980*/  UIADD3 UR4, UPT, UPT, UR19, 0x1, URZ ;  /* 0x0000000113047890 */ /* 0x004fe2000fffe0ff */
[----:B------:R-:W-:-:S03]  /*5990*/  LOP3.LUT R2, R2, 0x1, RZ, 0x3c, !PT ;  /* 0x0000000102027812 */ /* 0x000fc600078e3cff */
[----:B------:R-:W-:-:S04]  /*59a0*/  UISETP.NE.AND UP0, UPT, UR4, 0x2, UPT ;  /* 0x000000020400788c */ /* 0x000fc8000bf05270 */
[----:B---3--:R-:W-:Y:S02]  /*59b0*/  USEL UR5, URZ, 0x1, UP0 ;  /* 0x00000001ff057887 */ /* 0x008fe40008000000 */
[----:B------:R-:W-:-:S04]  /*59c0*/  USEL UR19, UR4, URZ, UP0 ;  /* 0x000000ff04137287 */ /* 0x000fc80008000000 */
[----:B------:R-:W-:Y:S01]  /*59d0*/  LOP3.LUT R8, R8, UR5, RZ, 0x3c, !PT ;  /* 0x0000000508087c12 */ /* 0x000fe2000f8e3cff */
[----:B------:R-:W-:Y:S07]  /*59e0*/  @P2 BRA `(.L_x_107) ;  /* 0xfffffff800dc2947 */ /* 0x000fee000383ffff */
[----:B------:R-:W2:Y:S01]  /*59f0*/  S2UR UR8, SR_CgaCtaId ;  /* 0x00000000000879c3 */ /* 0x000ea20000008800 */
[----:B------:R-:W-:Y:S01]  /*5a00*/  ELECT P0, URZ, PT ;  /* 0x0000000000ff782f */ /* 0x000fe20003800000 */
[----:B------:R-:W-:Y:S01]  /*5a10*/  HFMA2 R0, -RZ, RZ, 0, 5.9604644775390625e-08 ;  /* 0x00000001ff007431 */ /* 0x000fe200000001ff */
[----:B------:R-:W-:-:S05]  /*5a20*/  UMOV UR4, 0x40 ;  /* 0x0000004000047882 */ /* 0x000fca0000000000 */
[----:B------:R-:W-:Y:S01]  /*5a30*/  UVIRTCOUNT.DEALLOC.SMPOOL 0x80 ;  /* 0x000000800000784c */ /* 0x000fe20000000000 */
[----:B------:R-:W-:Y:S02]  /*5a40*/  UISETP.NE.AND UP0, UPT, UR28, URZ, UPT ;  /* 0x000000ff1c00728c */ /* 0x000fe4000bf05270 */
[----:B--2---:R-:W-:-:S09]  /*5a50*/  ULEA UR8, UR8, UR4, 0x18 ;  /* 0x0000000408087291 */ /* 0x004fd2000f8ec0ff */
[----:B------:R2:W-:Y:S01]  /*5a60*/  @P0 STS.U8 [UR8+0x1c], R0 ;  /* 0x00001c00ff000988 */ /* 0x0005e20008000008 */
[----:B------:R-:W-:Y:S05]  /*5a70*/  BRA.U UP0, `(.L_x_108) ;  /* 0x0000000100587547 */ /* 0x000fea000b800000 */
[----:B------:R-:W-:Y:S01]  /*5a80*/  UIADD3 UR5, UPT, UPT, UR15, 0x2d0, URZ ;  /* 0x000002d00f057890 */ /* 0x000fe2000fffe0ff */
[----:B------:R-:W-:-:S03]  /*5a90*/  SHF.L.U32 R2, R8, 0x1f, RZ ;  /* 0x0000001f08027819 */ /* 0x000fc600000006ff */
[----:B------:R-:W-:-:S09]  /*5aa0*/  ULEA UR4, UR19, UR5, 0x3 ;  /* 0x0000000513047291 */ /* 0x000fd2000f8e18ff */
[----:B------:R-:W3:Y:S02]  /*5ab0*/  SYNCS.PHASECHK.TRANS64.TRYWAIT P0, [UR4], R2 ;  /* 0x00000002ff0075a7 */ /* 0x000ee40008001104 */
[----:B---3--:R-:W-:Y:S05]  /*5ac0*/  @!P0 BRA `(.L_x_109) ;  /* 0x00000050009c8947 */ /* 0x008fea0003800000 */
.L_x_242:
[----:B------:R-:W-:-:S04]  /*5ad0*/  UIADD3 UR19, UPT, UPT, UR19, 0x1, URZ ;  /* 0x0000000113137890 */ /* 0x000fc8000fffe0ff */
[----:B------:R-:W-:-:S04]  /*5ae0*/  UISETP.NE.AND UP1, UPT, UR19, 0x2, UPT ;  /* 0x000000021300788c */ /* 0x000fc8000bf25270 */
[----:B------:R-:W-:Y:S02]  /*5af0*/  USEL UR6, URZ, 0x1, UP1 ;  /* 0x00000001ff067887 */ /* 0x000fe40008800000 */
[----:B------:R-:W-:-:S04]  /*5b00*/  USEL UR4, UR19, URZ, UP1 ;  /* 0x000000ff13047287 */ /* 0x000fc80008800000 */
[----:B------:R-:W-:Y:S01]  /*5b10*/  ULEA UR4, UR4, UR5, 0x3 ;  /* 0x0000000504047291 */ /* 0x000fe2000f8e18ff */
[----:B--2---:R-:W-:-:S04]  /*5b20*/  LOP3.LUT R2, R8, UR6, RZ, 0x3c, !PT ;  /* 0x0000000608027c12 */ /* 0x004fc8000f8e3cff */
[----:B------:R-:W-:Y:S01]  /*5b30*/  SHF.L.U32 R2, R2, 0x1f, RZ ;  /* 0x0000001f02027819 */ /* 0x000fe200000006ff */
[----:B------:R-:W-:-:S04]  /*5b40*/  IMAD.U32 R0, RZ, RZ, UR4 ;  /* 0x00000004ff007e24 */ /* 0x000fc8000f8e00ff */
[----:B------:R2:W3:Y:S03]  /*5b50*/  SYNCS.PHASECHK.TRANS64.TRYWAIT P0, [R0+URZ], R2 ;  /* 0x00000002000075a7 */ /* 0x0004e600080011ff */
[----:B---3--:R-:W-:Y:S05]  /*5b60*/  @!P0 NANOSLEEP.SYNCS 0x989680 ;  /* 0x009896800000895d */ /* 0x008fea0003900000 */
[----:B------:R-:W3:Y:S02]  /*5b70*/  @!P0 SYNCS.PHASECHK.TRANS64 P0, [R0+URZ], R2 ;  /* 0x00000002000085a7 */ /* 0x000ee400080010ff */
[----:B---3--:R-:W-:Y:S05]  /*5b80*/  @P0 BRA `(.L_x_110) ;  /* 0x0000000000200947 */ /* 0x008fea0003800000 */
.L_x_111:
[----:B---3--:R3:W1:Y:S02]  /*5b90*/  SYNCS.PHASECHK.TRANS64.TRYWAIT P0, [R0+URZ], R2 ;  /* 0x00000002000075a7 */ /* 0x00866400080011ff */
[----:B-1----:R-:W-:Y:S05]  /*5ba0*/  @!P0 NANOSLEEP.SYNCS 0x989680 ;  /* 0x009896800000895d */ /* 0x002fea0003900000 */
[----:B------:R-:W1:Y:S02]  /*5bb0*/  @!P0 SYNCS.PHASECHK.TRANS64 P0, [R0+URZ], R2 ;  /* 0x00000002000085a7 */ /* 0x000e6400080010ff */
[----:B-1----:R-:W-:Y:S05]  /*5bc0*/  @!P0 BRA `(.L_x_111) ;  /* 0xfffffffc00f08947 */ /* 0x002fea000383ffff */
[----:B------:R-:W-:Y:S05]  /*5bd0*/  BRA `(.L_x_110) ;  /* 0x00000000000c7947 */ /* 0x000fea0003800000 */
.L_x_108:
[----:B------:R-:W-:-:S04]  /*5be0*/  UIADD3 UR4, UPT, UPT, UR15, 0x2e0, URZ ;  /* 0x000002e00f047890 */ /* 0x000fc8000fffe0ff */
[----:B------:R-:W-:-:S09]  /*5bf0*/  UPRMT UR4, UR27, 0x654, UR4 ;  /* 0x000006541b047896 */ /* 0x000fd20008000004 */
[----:B------:R-:W-:Y:S03]  /*5c00*/  SYNCS.ARRIVE.TRANS64.RED.A1T0 RZ, [UR4], RZ ;  /* 0x000000ffffff79a7 */ /* 0x000fe60008100404 */
.L_x_110:
[----:B--23--:R-:W-:Y:S01]  /*5c10*/  SHF.L.U32 R2, RZ, 0x1f, RZ ;  /* 0x0000001fff027819 */ /* 0x00cfe200000006ff */
[----:B------:R-:W-:Y:S01]  /*5c20*/  UIADD3 UR4, UPT, UPT, UR15, 0x2e0, URZ ;  /* 0x000002e00f047890 */ /* 0x000fe2000fffe0ff */
[----:B------:R-:W-:Y:S02]  /*5c30*/  PLOP3.LUT P0, PT, PT, PT, UP0, 0x80, 0x8 ;  /* 0x000000000008781c */ /* 0x000fe40003f0f008 */
[----:B----4-:R-:W2:Y:S02]  /*5c40*/  SYNCS.PHASECHK.TRANS64.TRYWAIT P1, [UR15+0x2e0], R2 ;  /* 0x0002e002ff0075a7 */ /* 0x010ea4000802110f */
[----:B--2---:R-:W-:Y:S09]  /*5c50*/  @!P1 BRA `(.L_x_112) ;  /* 0x0000005000509947 */ /* 0x004ff20003800000 */
.L_x_244:
[----:B------:R-:W-:Y:S01]  /*5c60*/  @!UP0 UPRMT UR4, UR27, 0x654, UR4 ;  /* 0x000006541b048896 */ /* 0x000fe20008000004 */
[----:B------:R-:W-:Y:S01]  /*5c70*/  LOP3.LUT R3, R3, 0xffff, RZ, 0xc0, !PT ;  /* 0x0000ffff03037812 */ /* 0x000fe200078ec0ff */
[----:B--2---:R-:W-:-:S03]  /*5c80*/  IMAD.MOV.U32 R2, RZ, RZ, 0xffff ;  /* 0x0000ffffff027424 */ /* 0x004fc600078e00ff */
[----:B------:R-:W-:-:S04]  /*5c90*/  SHF.R.U32.HI R3, RZ, 0x5, R3 ;  /* 0x00000005ff037819 */ /* 0x000fc80000011603 */
[----:B------:R-:W-:Y:S01]  /*5ca0*/  @!P0 SYNCS.ARRIVE.TRANS64.RED.A1T0 RZ, [UR4], RZ ;  /* 0x000000ffffff89a7 */ /* 0x000fe20008100404 */
[----:B------:R-:W-:Y:S01]  /*5cb0*/  NOP ;  /* 0x0000000000007918 */ /* 0x000fe20000000000 */
[----:B------:R-:W2:Y:S01]  /*5cc0*/  LDS R0, [UR8+0x14] ;  /* 0x00001408ff007984 */ /* 0x000ea20008000800 */
[----:B------:R-:W-:-:S04]  /*5cd0*/  SHF.L.U32 R2, R2, R3, RZ ;  /* 0x0000000302027219 */ /* 0x000fc800000006ff */
[----:B--2---:R-:W-:-:S04]  /*5ce0*/  LOP3.LUT R0, R0, R2, RZ, 0xc0, !PT ;  /* 0x0000000200007212 */ /* 0x004fc800078ec0ff */
[----:B------:R-:W-:Y:S01]  /*5cf0*/  ISETP.NE.AND P0, PT, R0, R2, PT ;  /* 0x000000020000720c */ /* 0x000fe20003f05270 */
[----:B------:R-:W-:-:S05]  /*5d00*/  IMAD.MOV.U32 R0, RZ, RZ, 0x1 ;  /* 0x00000001ff007424 */ /* 0x000fca00078e00ff */
[----:B------:R-:W-:-:S07]  /*5d10*/  SHF.L.U32 R0, R0, R3, RZ ;  /* 0x0000000300007219 */ /* 0x000fce00000006ff */
[----:B------:R-:W-:Y:S05]  /*5d20*/  @P0 BRA `(.L_x_113) ;  /* 0x00000000005c0947 */ /* 0x000fea0003800000 */
[----:B------:R-:W2:Y:S02]  /*5d30*/  LDS R3, [UR8+0x18] ;  /* 0x00001808ff037984 */ /* 0x000ea40008000800 */
[----:B--2---:R-:W-:-:S04]  /*5d40*/  LOP3.LUT R3, R3, R0, RZ, 0xc0, !PT ;  /* 0x0000000003037212 */ /* 0x004fc800078ec0ff */
[----:B------:R-:W-:-:S13]  /*5d50*/  ISETP.NE.AND P0, PT, R3, R0, PT ;  /* 0x000000000300720c */ /* 0x000fda0003f05270 */
[----:B------:R-:W-:Y:S05]  /*5d60*/  @P0 BRA `(.L_x_114) ;  /* 0x0000000000400947 */ /* 0x000fea0003800000 */
[----:B------:R-:W-:Y:S01]  /*5d70*/  R2UR UR4, R2 ;  /* 0x00000000020472ca */ /* 0x000fe200000e0000 */
[----:B------:R-:W2:Y:S01]  /*5d80*/  S2R R3, SR_LANEID ;  /* 0x0000000000037919 */ /* 0x000ea20000000000 */
[----:B------:R-:W-:-:S04]  /*5d90*/  LOP3.LUT R0, RZ, R0, RZ, 0x33, !PT ;  /* 0x00000000ff007212 */ /* 0x000fc800078e33ff */
[----:B------:R-:W3:Y:S07]  /*5da0*/  REDUX UR6, R0 ;  /* 0x00000000000673c4 */ /* 0x000eee0000000000 */
[----:B------:R-:W-:-:S03]  /*5db0*/  ULOP3.LUT UR5, URZ, UR4, URZ, 0x33, !UPT ;  /* 0x00000004ff057292 */ /* 0x000fc6000f8e33ff */
[----:B------:R-:W-:Y:S02]  /*5dc0*/  VOTEU.ANY UR4, UPT, PT ;  /* 0x0000000000047886 */ /* 0x000fe400038e0100 */
[----:B------:R-:W-:Y:S01]  /*5dd0*/  UFLO.U32 UR4, UR4 ;  /* 0x00000004000472bd */ /* 0x000fe200080e0000 */
[----:B------:R-:W-:-:S04]  /*5de0*/  IMAD.U32 R2, RZ, RZ, UR5 ;  /* 0x00000005ff027e24 */ /* 0x000fc8000f8e00ff */
[----:B------:R-:W4:Y:S02]  /*5df0*/  REDUX UR7, R2 ;  /* 0x00000000020773c4 */ /* 0x000f240000000000 */
[----:B------:R1:W-:Y:S01]  /*5e00*/  UTCATOMSWS.AND URZ, UR5 ;  /* 0x0000000500ff79e3 */ /* 0x0003e20008000000 */
[----:B---3--:R-:W-:Y:S01]  /*5e10*/  IMAD.U32 R0, RZ, RZ, UR6 ;  /* 0x00000006ff007e24 */ /* 0x008fe2000f8e00ff */
[----:B--2---:R-:W-:Y:S01]  /*5e20*/  ISETP.EQ.U32.AND P0, PT, R3, UR4, PT ;  /* 0x0000000403007c0c */ /* 0x004fe2000bf02070 */
[----:B----4-:R-:W-:-:S12]  /*5e30*/  IMAD.U32 R2, RZ, RZ, UR7 ;  /* 0x00000007ff027e24 */ /* 0x010fd8000f8e00ff */
[----:B------:R1:W-:Y:S04]  /*5e40*/  @P0 ATOMS.AND RZ, [UR8+0x14], R2 ;  /* 0x00001402ffff098c */ /* 0x0003e8000a800008 */
[----:B------:R1:W-:Y:S01]  /*5e50*/  @P0 ATOMS.AND RZ, [UR8+0x18], R0 ;  /* 0x00001800ffff098c */ /* 0x0003e2000a800008 */
[----:B------:R-:W-:Y:S05]  /*5e60*/  BRA `(.L_x_115) ;  /* 0x0000000000147947 */ /* 0x000fea0003800000 */
.L_x_114:
[----:B------:R-:W-:Y:S02]  /*5e70*/  MOV R2, 0x5e90 ;  /* 0x00005e9000027802 */ /* 0x000fe40000000f00 */
[----:B-1---5:R-:W-:Y:S05]  /*5e80*/  CALL.REL.NOINC `($__internal_0_$__cuda_sm10x_tcgen05_guardrail_trap_col_being_dealloced_not_returned_by_alloc) ;  /* 0x0000005000687944 */ /* 0x022fea0003c00000 */
[----:B------:R-:W-:Y:S05]  /*5e90*/  BRA `(.L_x_115) ;  /* 0x0000000000087947 */ /* 0x000fea0003800000 */
.L_x_113:
[----:B------:R-:W-:Y:S02]  /*5ea0*/  MOV R2, 0x5ec0 ;  /* 0x00005ec000027802 */ /* 0x000fe40000000f00 */
[----:B-1---5:R-:W-:Y:S05]  /*5eb0*/  CALL.REL.NOINC `($__internal_2_$__cuda_sm10x_tcgen05_guardrail_trap_unallocated_columns_being_dealloced) ;  /* 0x0000005000747944 */ /* 0x022fea0003c00000 */
.L_x_115:
[----:B------:R-:W-:Y:S01]  /*5ec0*/  NOP ;  /* 0x0000000000007918 */ /* 0x000fe20000000000 */
[----:B-1----:R-:W-:Y:S05]  /*5ed0*/  EXIT ;  /* 0x000000000000794d */ /* 0x002fea0003800000 */
.L_x_87:
[----:B------:R-:W2:Y:S01]  /*5ee0*/  LDCU UR5, c[0x0][0x384] ;  /* 0x00007080ff0577ac */ /* 0x000ea20008000800 */
[----:B------:R-:W-:Y:S02]  /*5ef0*/  UISETP.NE.OR UP0, UPT, UR18, 0x3, !UP3 ;  /* 0x000000031200788c */ /* 0x000fe4000df05670 */
[----:B--2---:R-:W-:-:S07]  /*5f00*/  UIADD3 UR5, UPT, UPT, UR5, 0x3f, URZ ;  /* 0x0000003f05057890 */ /* 0x004fce000fffe0ff */
[----:B------:R-:W-:Y:S05]  /*5f10*/  BRA.U UP0, `(.L_x_116) ;  /* 0x0000001100187547 */ /* 0x000fea000b800000 */
[----:B------:R-:W-:Y:S01]  /*5f20*/  USHF.R.S32.HI UR4, URZ, 0x1f, UR5 ;  /* 0x0000001fff047899 */ /* 0x000fe20008011405 */
[----:B------:R-:W2:Y:S01]  /*5f30*/  S2UR UR14, SR_CgaCtaId ;  /* 0x00000000000e79c3 */ /* 0x000ea20000008800 */
[----:B------:R-:W3:Y:S01]  /*5f40*/  LDCU UR41, c[0x0][0x370] ;  /* 0x00006e00ff2977ac */ /* 0x000ee20008000800 */
[----:B------:R-:W-:Y:S02]  /*5f50*/  IMAD.MOV.U32 R9, RZ, RZ, 0x1 ;  /* 0x00000001ff097424 */ /* 0x000fe400078e00ff */
[----:B------:R-:W-:Y:S01]  /*5f60*/  IMAD.MOV.U32 R8, RZ, RZ, RZ ;  /* 0x000000ffff087224 */ /* 0x000fe200078e00ff */
[----:B------:R-:W-:Y:S01]  /*5f70*/  ULEA.HI UR4, UR4, UR5, URZ, 0x6 ;  /* 0x0000000504047291 */ /* 0x000fe2000f8f30ff */
[----:B------:R-:W3:Y:S03]  /*5f80*/  LDCU.128 UR32, c[0x0][0xb10] ;  /* 0x00016200ff2077ac */ /* 0x000ee60008000c00 */
[----:B------:R-:W-:Y:S01]  /*5f90*/  USHF.R.S32.HI UR27, URZ, 0x6, UR4 ;  /* 0x00000006ff1b7899 */ /* 0x000fe20008011404 */
[----:B------:R-:W4:Y:S05]  /*5fa0*/  LDCU UR40, c[0x0][0x374] ;  /* 0x00006e80ff2877ac */ /* 0x000f2a0008000800 */
[----:B------:R-:W-:Y:S01]  /*5fb0*/  IMAD.U32 R2, RZ, RZ, UR27 ;  /* 0x0000001bff027e24 */ /* 0x000fe2000f8e00ff */
[----:B------:R-:W1:Y:S04]  /*5fc0*/  LDCU.64 UR4, c[0x0][0x888] ;  /* 0x00011100ff0477ac */ /* 0x000e680008000a00 */
[----:B------:R-:W-:Y:S01]  /*5fd0*/  IABS R0, R2 ;  /* 0x0000000200007213 */ /* 0x000fe20000000000 */
[----:B------:R-:W2:Y:S03]  /*5fe0*/  LDCU.64 UR8, c[0x0][0x348] ;  /* 0x00006900ff0877ac */ /* 0x000ea60008000a00 */
[----:B------:R-:W-:Y:S01]  /*5ff0*/  R2UR UR29, R0 ;  /* 0x00000000001d72ca */ /* 0x000fe200000e0000 */
[----:B------:R-:W2:Y:S01]  /*6000*/  LDCU.64 UR30, c[0x0][0x890] ;  /* 0x00011200ff1e77ac */ /* 0x000ea20008000a00 */
[----:B------:R-:W2:Y:S01]  /*6010*/  LDCU UR15, c[0x0][0xb0c] ;  /* 0x00016180ff0f77ac */ /* 0x000ea20008000800 */
[----:B------:R-:W2:Y:S10]  /*6020*/  LDCU UR50, c[0x0][0xb20] ;  /* 0x00016400ff3277ac */ /* 0x000eb40008000800 */
[----:B------:R-:W4:Y:S01]  /*6030*/  I2F.RP R0, UR29 ;  /* 0x0000001d00007d06 */ /* 0x000f220008209400 */
[----:B-1----:R-:W-:Y:S01]  /*6040*/  UISETP.NE.U32.AND UP0, UPT, UR4, URZ, UPT ;  /* 0x000000ff0400728c */ /* 0x002fe2000bf05070 */
[----:B------:R-:W1:Y:S01]  /*6050*/  LDCU UR4, c[0x0][0xb30] ;  /* 0x00016600ff0477ac */ /* 0x000e620008000800 */
[----:B------:R-:W1:Y:S02]  /*6060*/  LDCU UR38, c[0x0][0x388] ;  /* 0x00007100ff2677ac */ /* 0x000e640008000800 */
[----:B------:R-:W-:Y:S01]  /*6070*/  UISETP.NE.AND.EX UP5, UPT, UR5, URZ, UPT, UP0 ;  /* 0x000000ff0500728c */ /* 0x000fe2000bfa5300 */
[----:B------:R-:W-:Y:S01]  /*6080*/  UMOV UR24, 0x400 ;  /* 0x0000040000187882 */ /* 0x000fe20000000000 */
[----:B---3--:R-:W-:Y:S01]  /*6090*/  UIMAD.WIDE.U32 UR10, UR41, UR32, URZ ;  /* 0x00000020290a72a5 */ /* 0x008fe2000f8e00ff */
[----:B----4-:R-:W3:Y:S01]  /*60a0*/  MUFU.RCP R0, R0 ;  /* 0x0000000000007308 */ /* 0x010ee20000001000 */
[----:B------:R-:W-:Y:S01]  /*60b0*/  UIMAD.WIDE.U32 UR12, UR40, UR35, URZ ;  /* 0x00000023280c72a5 */ /* 0x000fe2000f8e00ff */
[----:B------:R-:W-:Y:S01]  /*60c0*/  UMOV UR6, URZ ;  /* 0x000000ff00067c82 */ /* 0x000fe20008000000 */
[----:B------:R-:W-:-:S02]  /*60d0*/  UISETP.NE.AND UP0, UPT, UR39, 0x1, UPT ;  /* 0x000000012700788c */ /* 0x000fc4000bf05270 */
[----:B--2---:R-:W-:Y:S02]  /*60e0*/  ULEA UR24, UR14, UR24, 0x18 ;  /* 0x000000180e187291 */ /* 0x004fe4000f8ec0ff */
[----:B------:R-:W-:Y:S02]  /*60f0*/  UIADD3 UR36, UP0, UPT, UR8, 0x580, URZ ;  /* 0x0000058008247890 */ /* 0x000fe4000ff1e0ff */
[----:B------:R-:W-:Y:S02]  /*6100*/  UISETP.NE.U32.AND UP6, UPT, UR30, URZ, UPT ;  /* 0x000000ff1e00728c */ /* 0x000fe4000bfc5070 */
[----:B------:R-:W-:Y:S02]  /*6110*/  UIADD3 UR48, UPT, UPT, UR24, 0x290, URZ ;  /* 0x0000029018307890 */ /* 0x000fe4000fffe0ff */
[----:B------:R-:W-:Y:S02]  /*6120*/  UIADD3 UR42, UPT, UPT, UR24, 0x2b8, URZ ;  /* 0x000002b8182a7890 */ /* 0x000fe4000fffe0ff */
[----:B------:R-:W-:Y:S01]  /*6130*/  UIADD3.X UR37, UPT, UPT, URZ, UR9, URZ, UP0, !UPT ;  /* 0x00000009ff257290 */ /* 0x000fe200087fe4ff */
[----:B---3--:R-:W-:Y:S01]  /*6140*/  VIADD R0, R0, 0xffffffe ;  /* 0x0ffffffe00007836 */ /* 0x008fe20000000000 */
[----:B------:R-:W-:Y:S01]  /*6150*/  UISETP.NE.AND UP0, UPT, UR15, 0x1, UPT ;  /* 0x000000010f00788c */ /* 0x000fe2000bf05270 */
[----:B------:R-:W-:Y:S01]  /*6160*/  UMOV UR10, UR11 ;  /* 0x0000000b000a7c82 */ /* 0x000fe20008000000 */
[----:B------:R-:W-:Y:S01]  /*6170*/  UMOV UR44, UR13 ;  /* 0x0000000d002c7c82 */ /* 0x000fe20008000000 */
[----:B------:R-:W-:-:S02]  /*6180*/  UISETP.GE.AND UP2, UPT, UR39, 0x1, UPT ;  /* 0x000000012700788c */ /* 0x000fc4000bf46270 */
[----:B------:R-:W2:Y:S01]  /*6190*/  F2I.FTZ.U32.TRUNC.NTZ R0, R0 ;  /* 0x0000000000007305 */ /* 0x000ea2000021f000 */
[----:B------:R-:W-:Y:S02]  /*61a0*/  UISETP.NE.AND UP0, UPT, UR34, 0x1, UPT ;  /* 0x000000012200788c */ /* 0x000fe4000bf05270 */
[----:B------:R-:W-:Y:S01]  /*61b0*/  UPLOP3.LUT UP4, UPT, UPT, UPT, UPT, 0x40, 0x4 ;  /* 0x000000000004789c */ /* 0x000fe20003f8e870 */
[----:B------:R-:W3:Y:S01]  /*61c0*/  LDCU.64 UR16, c[0x0][0xb28] ;  /* 0x00016500ff1077ac */ /* 0x000ee20008000a00 */
[----:B------:R-:W-:Y:S02]  /*61d0*/  UISETP.NE.AND.EX UP6, UPT, UR31, URZ, UPT, UP6 ;  /* 0x000000ff1f00728c */ /* 0x000fe4000bfc5360 */
[----:B------:R-:W-:Y:S02]  /*61e0*/  UIADD3 UR8, UPT, UPT, UR24, 0x400, URZ ;  /* 0x0000040018087890 */ /* 0x000fe4000fffe0ff */
[----:B------:R-:W-:Y:S01]  /*61f0*/  UIADD3 UR9, UPT, UPT, UR24, 0x290, URZ ;  /* 0x0000029018097890 */ /* 0x000fe2000fffe0ff */
[----:B--2---:R-:W-:Y:S01]  /*6200*/  R2UR UR7, R0 ;  /* 0x00000000000772ca */ /* 0x004fe200000e0000 */
[----:B------:R-:W-:Y:S01]  /*6210*/  UPRMT UR48, UR14, 0x654, UR48 ;  /* 0x000006540e307896 */ /* 0x000fe20008000030 */
[----:B------:R-:W-:Y:S01]  /*6220*/  IABS R0, R2 ;  /* 0x0000000200007213 */ /* 0x000fe20000000000 */
[----:B------:R-:W-:-:S02]  /*6230*/  UPRMT UR42, URZ, 0x654, UR42 ;  /* 0x00000654ff2a7896 */ /* 0x000fc4000800002a */
[----:B------:R-:W-:Y:S02]  /*6240*/  USHF.R.U32.HI UR45, URZ, UR33, UR10 ;  /* 0x00000021ff2d7299 */ /* 0x000fe4000801160a */
[----:B------:R-:W-:Y:S01]  /*6250*/  IMAD.MOV R0, RZ, RZ, -R0 ;  /* 0x000000ffff007224 */ /* 0x000fe200078e0a00 */
[----:B------:R-:W-:Y:S02]  /*6260*/  USHF.R.U32.HI UR44, URZ, UR50, UR44 ;  /* 0x00000032ff2c7299 */ /* 0x000fe4000801162c */
[----:B-1----:R-:W-:Y:S02]  /*6270*/  UISETP.NE.AND UP3, UPT, UR4, 0x1, UPT ;  /* 0x000000010400788c */ /* 0x002fe4000bf65270 */
[----:B------:R-:W-:Y:S01]  /*6280*/  R2UR UR46, R0 ;  /* 0x00000000002e72ca */ /* 0x000fe200000e0000 */
[----:B------:R-:W-:Y:S02]  /*6290*/  UIADD3 UR5, UPT, UPT, URZ, -UR7, URZ ;  /* 0x80000007ff057290 */ /* 0x000fe4000fffe0ff */
[----:B------:R-:W-:-:S02]  /*62a0*/  UISETP.NE.AND UP2, UPT, UR38, URZ, UPT ;  /* 0x000000ff2600728c */ /* 0x000fc4000bf45270 */
[----:B------:R-:W-:Y:S02]  /*62b0*/  UIMAD UR5, UR5, UR29, URZ ;  /* 0x0000001d050572a4 */ /* 0x000fe4000f8e02ff */
[----:B------:R-:W-:Y:S02]  /*62c0*/  UISETP.NE.AND UP0, UPT, UR27, URZ, UPT ;  /* 0x000000ff1b00728c */ /* 0x000fe4000bf05270 */
[----:B------:R-:W-:-:S07]  /*62d0*/  UIMAD.WIDE.U32 UR6, UR7, UR5, UR6 ;  /* 0x00000005070672a5 */ /* 0x000fce000f8e0006 */
[----:B---3--:R-:W-:-:S05]  /*62e0*/  UMOV UR43, UR7 ;  /* 0x00000007002b7c82 */ /* 0x008fca0008000000 */
.L_x_126:
[----:B-1----:R-:W-:Y:S04]  /*62f0*/  SHF.L.U32 R2, R8, 0x1f, RZ ;  /* 0x0000001f08027819 */ /* 0x002fe800000006ff */
[----:B------:R-:W1:Y:S02]  /*6300*/  SYNCS.PHASECHK.TRANS64.TRYWAIT P0, [UR24+0x2b0], R2 ;  /* 0x0002b002ff0075a7 */ /* 0x000e640008001118 */
[----:B-1----:R-:W-:Y:S05]  /*6310*/  @!P0 BRA `(.L_x_117) ;  /* 0x0000004800b88947 */ /* 0x002fea0003800000 */
.L_x_246:
[----:B------:R-:W2:Y:S01]  /*6320*/  LDS.128 R4, [UR24+0x2f0] ;  /* 0x0002f018ff047984 */ /* 0x000ea20008000c00 */
[----:B------:R-:W-:Y:S01]  /*6330*/  UISETP.GE.AND UP0, UPT, UR39, 0x1, UPT ;  /* 0x000000012700788c */ /* 0x000fe2000bf06270 */
[----:B------:R-:W-:Y:S01]  /*6340*/  @!PT LDS RZ, [RZ] ;  /* 0x00000000fffff984 */ /* 0x000fe20000000800 */
[----:B------:R-:W-:Y:S01]  /*6350*/  @!PT LDS RZ, [RZ] ;  /* 0x00000000fffff984 */ /* 0x000fe20000000800 */
[----:B------:R-:W-:Y:S01]  /*6360*/  @!PT LDS RZ, [RZ] ;  /* 0x00000000fffff984 */ /* 0x000fe20000000800 */
[----:B------:R-:W-:Y:S01]  /*6370*/  @!PT LDS RZ, [RZ] ;  /* 0x00000000fffff984 */ /* 0x000fe20000000800 */
[----:B------:R3:W-:Y:S06]  /*6380*/  MEMBAR.ALL.CTA ;  /* 0x0000000000007992 */ /* 0x0007ec0000008000 */
[----:B---3--:R-:W3:Y:S02]  /*6390*/  FENCE.VIEW.ASYNC.S ;  /* 0x00000000000073c6 */ /* 0x008ee40000000000 */
[----:B---3--:R-:W-:Y:S01]  /*63a0*/  SYNCS.ARRIVE.TRANS64.RED.A1T0 RZ, [UR42], RZ ;  /* 0x000000ffffff79a7 */ /* 0x008fe2000810042a */
[----:B--2---:R-:W-:Y:S11]  /*63b0*/  LOP3.LUT P0, RZ, R6, 0x1, RZ, 0xc0, !PT ;  /* 0x0000000106ff7812 */ /* 0x004ff6000780c0ff */
[----:B------:R-:W-:Y:S02]  /*63c0*/  @!UPT UIADD3 URZ, UPT, UPT, URZ, URZ, URZ ;  /* 0x000000fffffff290 */ /* 0x000fe4000fffe0ff */
[----:B------:R-:W-:Y:S01]  /*63d0*/  VOTEU.ANY UP2, P0 ;  /* 0x0000000000ff7886 */ /* 0x000fe20000040100 */
[----:B------:R-:W-:Y:S11]  /*63e0*/  PLOP3.LUT P1, PT, PT, PT, UP2, 0x80, 0x8 ;  /* 0x000000000008781c */ /* 0x000ff60003f2f028 */
[----:B------:R-:W-:Y:S02]  /*63f0*/  @!UPT UIADD3 URZ, UPT, UPT, URZ, URZ, URZ ;  /* 0x000000fffffff290 */ /* 0x000fe4000fffe0ff */
[----:B-1----:R-:W-:Y:S02]  /*6400*/  @P1 MOV R2, R4 ;  /* 0x0000000400021202 */ /* 0x002fe40000000f00 */
[----:B------:R-:W-:Y:S02]  /*6410*/  @P1 LOP3.LUT R0, R5, 0xffff, RZ, 0xc0, !PT ;  /* 0x0000ffff05001812 */ /* 0x000fe400078ec0ff */
[----:B------:R-:W-:Y:S02]  /*6420*/  @P1 R2UR UR5, R2 ;  /* 0x00000000020512ca */ /* 0x000fe400000e0000 */
[----:B------:R-:W-:Y:S11]  /*6430*/  @P1 R2UR UR4, R0 ;  /* 0x00000000000412ca */ /* 0x000ff600000e0000 */
[----:B------:R-:W-:Y:S02]  /*6440*/  @UP2 UMOV UR14, UR5 ;  /* 0x00000005000e2c82 */ /* 0x000fe40008000000 */
[----:B------:R-:W-:Y:S01]  /*6450*/  @UP2 UMOV UR7, UR4 ;  /* 0x0000000400072c82 */ /* 0x000fe20008000000 */
[----:B------:R-:W-:Y:S05]  /*6460*/  BRA.U !UP0, `(.L_x_118) ;  /* 0x0000000108c07547 */ /* 0x000fea000b800000 */
[----:B------:R-:W-:Y:S02]  /*6470*/  UIMAD.WIDE.U32 UR12, UR7, UR35, URZ ;  /* 0x00000023070c72a5 */ /* 0x000fe4000f8e00ff */
[----:B------:R-:W-:Y:S02]  /*6480*/  UP2UR UR25, UPR, URZ, 0x4 ;  /* 0x00000004ff197883 */ /* 0x000fe40008000000 */
[----:B------:R-:W-:Y:S02]  /*6490*/  UISETP.NE.AND UP2, UPT, UR34, 0x1, UPT ;  /* 0x000000012200788c */ /* 0x000fe4000bf45270 */
[----:B------:R-:W-:Y:S02]  /*64a0*/  UIMAD.WIDE.U32 UR18, UR14, UR32, URZ ;  /* 0x000000200e1272a5 */ /* 0x000fe4000f8e00ff */
[----:B------:R-:W-:Y:S02]  /*64b0*/  USEL UR4, UR40, UR44, !UP2 ;  /* 0x0000002c28047287 */ /* 0x000fe4000d000000 */
[----:B------:R-:W-:Y:S02]  /*64c0*/  UISETP.NE.AND UP0, UPT, UR15, 0x1, UPT ;  /* 0x000000010f00788c */ /* 0x000fe4000bf05270 */
[----:B------:R-:W-:Y:S02]  /*64d0*/  UP2UR UR28, UPR, URZ, 0x2 ;  /* 0x00000002ff1c7883 */ /* 0x000fe40008000000 */
[----:B------:R-:W-:Y:S02]  /*64e0*/  UISETP.NE.AND UP1, UPT, UR39, 0x1, UPT ;  /* 0x000000012700788c */ /* 0x000fe4000bf25270 */
[----:B------:R-:W-:Y:S02]  /*64f0*/  UIMAD.WIDE.U32 UR20, UR4, UR16, URZ ;  /* 0x00000010041472a5 */ /* 0x000fe4000f8e00ff */
[----:B------:R-:W-:Y:S01]  /*6500*/  USEL UR10, UR41, UR45, !UP0 ;  /* 0x0000002d290a7287 */ /* 0x000fe2000c000000 */
[----:B------:R-:W-:Y:S02]  /*6510*/  UMOV UR5, UR13 ;  /* 0x0000000d00057c82 */ /* 0x000fe40008000000 */
[----:B------:R-:W-:Y:S02]  /*6520*/  USHF.R.U32.HI UR6, URZ, UR50, UR5 ;  /* 0x00000032ff067299 */ /* 0x000fe40008011605 */
[----:B------:R-:W-:Y:S02]  /*6530*/  UIMAD.WIDE.U32 UR22, UR10, UR16, URZ ;  /* 0x000000100a1672a5 */ /* 0x000fe4000f8e00ff */
[----:B------:R-:W-:Y:S02]  /*6540*/  USEL UR6, UR7, UR6, !UP2 ;  /* 0x0000000607067287 */ /* 0x000fe4000d000000 */
[----:B------:R-:W-:Y:S02]  /*6550*/  UISETP.NE.AND UP2, UPT, UR25, URZ, UPT ;  /* 0x000000ff1900728c */ /* 0x000fe4000bf45270 */
[----:B------:R-:W-:Y:S01]  /*6560*/  UIMAD.WIDE.U32 UR12, UR6, UR16, URZ ;  /* 0x00000010060c72a5 */ /* 0x000fe2000f8e00ff */
[----:B------:R-:W-:Y:S02]  /*6570*/  UMOV UR5, UR19 ;  /* 0x0000001300057c82 */ /* 0x000fe40008000000 */
[----:B------:R-:W-:Y:S03]  /*6580*/  USHF.R.U32.HI UR11, URZ, UR33, UR5 ;  /* 0x00000021ff0b7299 */ /* 0x000fe60008011605 */
[----:B------:R-:W-:Y:S02]  /*6590*/  UMOV UR5, UR21 ;  /* 0x0000001500057c82 */ /* 0x000fe40008000000 */
[----:B------:R-:W-:Y:S03]  /*65a0*/  @UP1 USHF.R.U32.HI UR4, URZ, UR17, UR5 ;  /* 0x00000011ff041299 */ /* 0x000fe60008011605 */
[----:B------:R-:W-:Y:S01]  /*65b0*/  UMOV UR5, UR23 ;  /* 0x0000001700057c82 */ /* 0x000fe20008000000 */
[----:B------:R-:W-:Y:S02]  /*65c0*/  UIMAD UR4, UR39, UR4, URZ ;  /* 0x00000004270472a4 */ /* 0x000fe4000f8e02ff */
[----:B------:R-:W-:Y:S02]  /*65d0*/  @UP1 USHF.R.U32.HI UR10, URZ, UR17, UR5 ;  /* 0x00000011ff0a1299 */ /* 0x000fe40008011605 */
[----:B------:R-:W-:Y:S02]  /*65e0*/  USEL UR5, UR14, UR11, !UP0 ;  /* 0x0000000b0e057287 */ /* 0x000fe4000c000000 */
[----:B------:R-:W-:Y:S02]  /*65f0*/  UIMAD UR11, UR39, UR10, URZ ;  /* 0x0000000a270b72a4 */ /* 0x000fe4000f8e02ff */
[----:B------:R-:W-:Y:S03]  /*6600*/  UISETP.GE.AND UP0, UPT, UR6, UR4, UPT ;  /* 0x000000040600728c */ /* 0x000fe6000bf06270 */
[----:B------:R-:W-:Y:S01]  /*6610*/  UMOV UR4, UR13 ;  /* 0x0000000d00047c82 */ /* 0x000fe20008000000 */
[----:B------:R-:W-:Y:S02]  /*6620*/  UISETP.GE.OR UP0, UPT, UR5, UR11, UP0 ;  /* 0x0000000b0500728c */ /* 0x000fe40008706670 */
[----:B------:R-:W-:Y:S02]  /*6630*/  USHF.R.U32.HI UR4, URZ, UR17, UR4 ;  /* 0x00000011ff047299 */ /* 0x000fe40008011604 */
[----:B------:R-:W-:Y:S02]  /*6640*/  UIMAD.WIDE.U32 UR12, UR5, UR16, URZ ;  /* 0x00000010050c72a5 */ /* 0x000fe4000f8e00ff */
[----:B------:R-:W-:Y:S04]  /*6650*/  USEL UR18, UR6, UR4, !UP1 ;  /* 0x0000000406127287 */ /* 0x000fe8000c800000 */
[----:B------:R-:W-:Y:S01]  /*6660*/  UIADD3 UR11, UPT, UPT, -UR18, URZ, URZ ;  /* 0x000000ff120b7290 */ /* 0x000fe2000fffe1ff */
[----:B------:R-:W-:Y:S02]  /*6670*/  @!UP0 UMOV UR4, UR13 ;  /* 0x0000000d00048c82 */ /* 0x000fe40008000000 */
[----:B------:R-:W-:Y:S02]  /*6680*/  @!UP0 USHF.R.U32.HI UR4, URZ, UR17, UR4 ;  /* 0x00000011ff048299 */ /* 0x000fe40008011604 */
[----:B------:R-:W-:Y:S02]  /*6690*/  UIMAD UR11, UR39, UR11, UR6 ;  /* 0x0000000b270b72a4 */ /* 0x000fe4000f8e0206 */
[----:B------:R-:W-:Y:S02]  /*66a0*/  @!UP0 USEL UR4, UR5, UR4, !UP1 ;  /* 0x0000000405048287 */ /* 0x000fe4000c800000 */
[----:B------:R-:W-:Y:S02]  /*66b0*/  UISETP.NE.AND UP1, UPT, UR28, URZ, UPT ;  /* 0x000000ff1c00728c */ /* 0x000fe4000bf25270 */
[----:B------:R-:W-:Y:S02]  /*66c0*/  @!UP0 UIMAD UR11, UR10, UR11, UR4 ;  /* 0x0000000b0a0b82a4 */ /* 0x000fe4000f8e0204 */
[----:B------:R-:W-:Y:S02]  /*66d0*/  @!UP0 UIADD3 UR12, UPT, UPT, UR18, -UR4, URZ ;  /* 0x80000004120c8290 */ /* 0x000fe4000fffe0ff */
[----:B------:R-:W-:Y:S02]  /*66e0*/  UIADD3 UR4, UPT, UPT, -UR5, URZ, URZ ;  /* 0x000000ff05047290 */ /* 0x000fe4000fffe1ff */
[----:B------:R-:W-:Y:S02]  /*66f0*/  UIADD3 UR10, UPT, UPT, -UR6, URZ, URZ ;  /* 0x000000ff060a7290 */ /* 0x000fe4000fffe1ff */
[----:B------:R-:W-:Y:S02]  /*6700*/  @!UP0 UIMAD UR6, UR12, UR39, UR5 ;  /* 0x000000270c0682a4 */ /* 0x000fe4000f8e0205 */
[----:B------:R-:W-:Y:S02]  /*6710*/  UIMAD UR14, UR15, UR4, UR14 ;  /* 0x000000040f0e72a4 */ /* 0x000fe4000f8e020e */
[----:B------:R-:W-:Y:S01]  /*6720*/  UIMAD UR7, UR34, UR10, UR7 ;  /* 0x0000000a220772a4 */ /* 0x000fe2000f8e0207 */
[----:B------:R-:W-:Y:S02]  /*6730*/  @!UP0 UMOV UR5, UR11 ;  /* 0x0000000b00058c82 */ /* 0x000fe40008000000 */
[----:B------:R-:W-:Y:S02]  /*6740*/  UIMAD UR14, UR5, UR15, UR14 ;  /* 0x0000000f050e72a4 */ /* 0x000fe4000f8e020e */
[----:B------:R-:W-:Y:S11]  /*6750*/  UIMAD UR7, UR6, UR34, UR7 ;  /* 0x00000022060772a4 */ /* 0x000ff6000f8e0207 */
[----:B------:R-:W-:Y:S01]  /*6760*/  @!UPT UIADD3 URZ, UPT, UPT, URZ, URZ, URZ ;  /* 0x000000fffffff290 */ /* 0x000fe2000fffe0ff */
.L_x_118:
[----:B------:R-:W1:Y:S01]  /*6770*/  @!UP3 LDCU.128 UR20, c[0x0][0xb10] ;  /* 0x00016200ff14b7ac */ /* 0x000e620008000c00 */
[----:B------:R-:W-:Y:S04]  /*6780*/  MOV R0, UR26 ;  /* 0x0000001a00007c02 */ /* 0x000fe80008000f00 */
[----:B------:R-:W-:Y:S01]  /*6790*/  IABS R0, R0 ;  /* 0x0000000000007213 */ /* 0x000fe20000000000 */
[----:B------:R-:W2:Y:S01]  /*67a0*/  @!UP3 LDCU UR5, c[0x0][0xb0c] ;  /* 0x00016180ff05b7ac */ /* 0x000ea20008000800 */
[----:B-1----:R-:W-:Y:S07]  /*67b0*/  UIMAD.WIDE.U32 UR10, UR14, UR20, URZ ;  /* 0x000000140e0a72a5 */ /* 0x002fee000f8e00ff */
[----:B------:R-:W-:Y:S01]  /*67c0*/  @!UP3 UMOV UR4, UR11 ;  /* 0x0000000b0004bc82 */ /* 0x000fe20008000000 */
[----:B--2---:R-:W-:Y:S02]  /*67d0*/  @!UP3 UISETP.NE.AND UP0, UPT, UR5, 0x1, UPT ;  /* 0x000000010500b88c */ /* 0x004fe4000bf05270 */
[----:B------:R-:W-:Y:S02]  /*67e0*/  @!UP3 USHF.R.U32.HI UR4, URZ, UR21, UR4 ;  /* 0x00000015ff04b299 */ /* 0x000fe40008011604 */
[----:B------:R-:W-:Y:S02]  /*67f0*/  UIMAD.WIDE.U32 UR10, UR7, UR23, URZ ;  /* 0x00000017070a72a5 */ /* 0x000fe4000f8e00ff */
[----:B------:R-:W-:Y:S02]  /*6800*/  @!UP3 USEL UR12, UR14, UR4, !UP0 ;  /* 0x000000040e0cb287 */ /* 0x000fe4000c000000 */
[----:B------:R-:W-:Y:S03]  /*6810*/  @!UP3 UISETP.NE.AND UP0, UPT, UR22, 0x1, UPT ;  /* 0x000000011600b88c */ /* 0x000fe6000bf05270 */
[----:B------:R-:W-:Y:S02]  /*6820*/  @!UP3 UMOV UR6, UR11 ;  /* 0x0000000b0006bc82 */ /* 0x000fe40008000000 */
[----:B------:R-:W1:Y:S02]  /*6830*/  @!UP3 LDCU UR4, c[0x0][0xb20] ;  /* 0x00016400ff04b7ac */ /* 0x000e640008000800 */
[----:B-1----:R-:W-:Y:S04]  /*6840*/  @!UP3 USHF.R.U32.HI UR6, URZ, UR4, UR6 ;  /* 0x00000004ff06b299 */ /* 0x002fe80008011606 */
[----:B------:R-:W-:Y:S04]  /*6850*/  @!UP3 USEL UR6, UR7, UR6, !UP0 ;  /* 0x000000060706b287 */ /* 0x000fe8000c000000 */
[----:B------:R-:W-:Y:S02]  /*6860*/  @!UP3 UIADD3 UR4, UPT, UPT, -UR12, UR6, URZ ;  /* 0x000000060c04b290 */ /* 0x000fe4000fffe1ff */
[----:B------:R-:W-:Y:S02]  /*6870*/  @!UP3 UIADD3 UR6, UPT, UPT, UR12, -UR6, URZ ;  /* 0x800000060c06b290 */ /* 0x000fe4000fffe0ff */
[----:B------:R-:W-:Y:S02]  /*6880*/  @!UP3 UIMAD UR14, UR4, UR5, UR14 ;  /* 0x00000005040eb2a4 */ /* 0x000fe4000f8e020e */
[----:B------:R-:W-:Y:S01]  /*6890*/  @!UP3 UIMAD UR7, UR6, UR22, UR7 ;  /* 0x000000160607b2a4 */ /* 0x000fe2000f8e0207 */
[----:B------:R-:W-:Y:S11]  /*68a0*/  BRA.U UP4, `(.L_x_119) ;  /* 0x0000000104107547 */ /* 0x000ff6000b800000 */
[----:B------:R-:W-:Y:S04]  /*68b0*/  MOV R3, UR51 ;  /* 0x0000003300037c02 */ /* 0x000fe80008000f00 */
[----:B------:R-:W-:Y:S04]  /*68c0*/  SHF.L.U32 R3, R3, 0x1f, RZ ;  /* 0x0000001f03037819 */ /* 0x000fe800000006ff */
[----:B------:R-:W1:Y:S02]  /*68d0*/  SYNCS.PHASECHK.TRANS64.TRYWAIT P0, [UR24+0x2a8], R3 ;  /* 0x0002a803ff0075a7 */ /* 0x000e640008001118 */
[----:B-1----:R-:W-:Y:S05]  /*68e0*/  @!P0 BRA `(.L_x_120) ;  /* 0x00000044005c8947 */ /* 0x002fea0003800000 */
.L_x_119:
[----:B------:R-:W-:Y:S01]  /*68f0*/  UISETP.NE.AND UP4, UPT, UR27, URZ, UPT ;  /* 0x000000ff1b00728c */ /* 0x000fe2000bf85270 */
[----:B------:R-:W-:Y:S02]  /*6900*/  R2UR UR5, R0 ;  /* 0x00000000000572ca */ /* 0x000fe400000e0000 */
[----:B------:R-:W-:Y:S02]  /*6910*/  ISETP.NE.U32.AND P2, PT, RZ, UR30, PT ;  /* 0x0000001eff007c0c */ /* 0x000fe4000bf45070 */
[----:B-1----:R-:W-:Y:S02]  /*6920*/  SHF.L.U32 R2, R9, 0x1f, RZ ;  /* 0x0000001f09027819 */ /* 0x002fe400000006ff */
[----:B------:R-:W-:Y:S07]  /*6930*/  ISETP.NE.AND.EX P2, PT, RZ, UR31, PT, P2 ;  /* 0x0000001fff007c0c */ /* 0x000fee000bf45320 */
[----:B------:R-:W-:Y:S07]  /*6940*/  UIMAD.WIDE.U32 UR10, UR43, UR5, URZ ;  /* 0x000000052b0a72a5 */ /* 0x000fee000f8e00ff */
[----:B------:R-:W-:Y:S02]  /*6950*/  UMOV UR4, UR11 ;  /* 0x0000000b00047c82 */ /* 0x000fe40008000000 */
[----:B------:R-:W-:Y:S04]  /*6960*/  UIMAD UR5, UR4, UR46, UR5 ;  /* 0x0000002e040572a4 */ /* 0x000fe8000f8e0205 */
[----:B------:R-:W-:Y:S11]  /*6970*/  UISETP.GT.U32.AND UP0, UPT, UR29, UR5, UPT ;  /* 0x000000051d00728c */ /* 0x000ff6000bf04070 */
[----:B------:R-:W-:Y:S02]  /*6980*/  @!UP0 UIADD3 UR5, UPT, UPT, UR5, -UR29, URZ ;  /* 0x8000001d05058290 */ /* 0x000fe4000fffe0ff */
[----:B------:R-:W-:Y:S02]  /*6990*/  @!UP0 UIADD3 UR4, UPT, UPT, UR4, 0x1, URZ ;  /* 0x0000000104048890 */ /* 0x000fe4000fffe0ff */
[----:B------:R-:W-:Y:S02]  /*69a0*/  UISETP.GE.U32.AND UP0, UPT, UR5, UR29, UPT ;  /* 0x0000001d0500728c */ /* 0x000fe4000bf06070 */
[----:B------:R-:W-:Y:S09]  /*69b0*/  ULOP3.LUT UR5, UR26, UR27, URZ, 0x3c, !UPT ;  /* 0x0000001b1a057292 */ /* 0x000ff2000f8e3cff */
[----:B------:R-:W-:Y:S02]  /*69c0*/  @UP0 UIADD3 UR4, UPT, UPT, UR4, 0x1, URZ ;  /* 0x0000000104040890 */ /* 0x000fe4000fffe0ff */
[----:B------:R-:W-:Y:S11]  /*69d0*/  UISETP.GE.AND UP0, UPT, UR5, URZ, UPT ;  /* 0x000000ff0500728c */ /* 0x000ff6000bf06270 */
[----:B------:R-:W-:Y:S02]  /*69e0*/  @!UP0 UIADD3 UR4, UPT, UPT, -UR4, URZ, URZ ;  /* 0x000000ff04048290 */ /* 0x000fe4000fffe1ff */
[----:B------:R-:W-:Y:S04]  /*69f0*/  @!UP4 ULOP3.LUT UR4, URZ, UR27, URZ, 0x33, !UPT ;  /* 0x0000001bff04c292 */ /* 0x000fe8000f8e33ff */
[----:B------:R-:W-:Y:S04]  /*6a00*/  UIADD3 UR5, UPT, UPT, -UR4, URZ, URZ ;  /* 0x000000ff04057290 */ /* 0x000fe8000fffe1ff */
[----:B------:R-:W-:Y:S01]  /*6a10*/  UIMAD UR6, UR27, UR5, UR26 ;  /* 0x000000051b0672a4 */ /* 0x000fe2000f8e021a */
[----:B------:R-:W-:Y:S11]  /*6a20*/  BRA.U !UP6, `(.L_x_121) ;  /* 0x000000010e387547 */ /* 0x000ff6000b800000 */
[----:B------:R-:W-:Y:S01]  /*6a30*/  UPLOP3.LUT UP1, UPT, UPT, UPT, UP5, 0x80, 0x8 ;  /* 0x000000000008789c */ /* 0x000fe20003f2f050 */
[----:B------:R-:W-:Y:S01]  /*6a40*/  HFMA2 R0, -RZ, RZ, 0, 5.9604644775390625e-08 ;  /* 0x00000001ff007431 */ /* 0x000fe200000001ff */
[----:B------:R-:W1:Y:S01]  /*6a50*/  LDCU.64 UR12, c[0x0][0x358] ;  /* 0x00006b00ff0c77ac */ /* 0x000e620008000a00 */
[----:B------:R-:W-:Y:S03]  /*6a60*/  IMAD.MOV.U32 R145, RZ, RZ, 0x1 ;  /* 0x00000001ff917424 */ /* 0x000fe600078e00ff */
[----:B------:R-:W-:Y:S05]  /*6a70*/  PLOP3.LUT P0, PT, PT, PT, UP1, 0x80, 0x8 ;  /* 0x000000000008781c */ /* 0x000fea0003f0f018 */
[----:B------:R-:W2:Y:S01]  /*6a80*/  @UP1 LDCU.64 UR10, c[0x0][0x888] ;  /* 0x00011100ff0a17ac */ /* 0x000ea20008000a00 */
[----:B------:R-:W-:Y:S07]  /*6a90*/  @UP1 UIMAD UR5, UR49, UR30, URZ ;  /* 0x0000001e310512a4 */ /* 0x000fee000f8e02ff */
[----:B------:R-:W-:Y:S01]  /*6aa0*/  @!P0 PRMT R145, R0, 0x7610, R145 ;  /* 0x0000761000918816 */ /* 0x000fe20000000091 */
[----:B--2---:R-:W-:Y:S03]  /*6ab0*/  @UP1 UIMAD.WIDE UR10, UR5, 0x4, UR10 ;  /* 0x00000004050a18a5 */ /* 0x004fe6000f8e020a */
[----:B------:R-:W2:Y:S03]  /*6ac0*/  @!UP1 LDCU UR5, c[0x0][0x880] ;  /* 0x00011000ff0597ac */ /* 0x000ea60008000800 */
[----:B------:R-:W-:Y:S01]  /*6ad0*/  IMAD.U32 R10, RZ, RZ, UR10 ;  /* 0x0000000aff0a7e24 */ /* 0x000fe2000f8e00ff */
[----:B------:R-:W-:Y:S05]  /*6ae0*/  MOV R11, UR11 ;  /* 0x0000000b000b7c02 */ /* 0x000fea0008000f00 */
[----:B-1---5:R1:W5:Y:S02]  /*6af0*/  @P0 LDG.E R71, desc[UR12][R10.64] ;  /* 0x0000000c0a470981 */ /* 0x022364000c1e1900 */
[----:B-12---:R-:W-:Y:S07]  /*6b00*/  @!P0 IMAD.U32 R71, RZ, RZ, UR5 ;  /* 0x00000005ff478e24 */ /* 0x006fee000f8e00ff */
.L_x_121:
[----:B-----5:R-:W-:Y:S01]  /*6b10*/  @!P2 FSETP.EQ.AND P0, PT, R71, RZ, PT ;  /* 0x000000ff4700a20b */ /* 0x020fe20003f02000 */
[----:B------:R-:W-:Y:S01]  /*6b20*/  @!UPT UIADD3 URZ, UPT, UPT, URZ, URZ, URZ ;  /* 0x000000fffffff290 */ /* 0x000fe2000fffe0ff */
[----:B------:R-:W-:Y:S11]  /*6b30*/  @!P2 BRA `(.L_x_122) ;  /* 0x000000000014a947 */ /* 0x000ff60003800000 */
[----:B------:R-:W-:Y:S02]  /*6b40*/  LOP3.LUT P2, RZ, R145, 0xff, RZ, 0xc0, !PT ;  /* 0x000000ff91ff7812 */ /* 0x000fe4000784c0ff */
[----:B------:R-:W-:Y:S04]  /*6b50*/  PLOP3.LUT P0, PT, PT, PT, UP1, 0x80, 0x8 ;  /* 0x000000000008781c */ /* 0x000fe80003f0f018 */
[----:B------:R-:W-:Y:S07]  /*6b60*/  PLOP3.LUT P0, PT, P0, PT, PT, 0x8, 0x80 ;  /* 0x000000000080781c */ /* 0x000fee000070e170 */
[----:B------:R-:W-:Y:S11]  /*6b70*/  @P2 FSETP.EQ.AND P0, PT, R71, RZ, PT ;  /* 0x000000ff4700220b */ /* 0x000ff60003f02000 */
[----:B------:R-:W-:Y:S02]  /*6b80*/  @!UPT UIADD3 URZ, UPT, UPT, URZ, URZ, URZ ;  /* 0x000000fffffff290 */ /* 0x000fe4000fffe0ff */
.L_x_122:
[----:B------:R-:W1:Y:S01]  /*6b90*/  SYNCS.PHASECHK.TRANS64.TRYWAIT P2, [UR24+0x298], R2 ;  /* 0x00029802ff0075a7 */ /* 0x000e620008041118 */
[----:B------:R-:W-:Y:S04]  /*6ba0*/  @P1 SHF.R.U32.HI R4, RZ, 0x10, R5 ;  /* 0x00000010ff041819 */ /* 0x000fe80000011605 */
[----:B------:R-:W-:Y:S02]  /*6bb0*/  @P1 R2UR UR49, R4 ;  /* 0x00000000043112ca */ /* 0x000fe400000e0000 */
[----:B------:R-:W-:Y:S01]  /*6bc0*/  ELECT P1, URZ, PT ;  /* 0x0000000000ff782f */ /* 0x000fe20003820000 */
[----:B------:R-:W-:Y:S01]  /*6bd0*/  @!UPT UIADD3 URZ, UPT, UPT, URZ, URZ, URZ ;  /* 0x000000fffffff290 */ /* 0x000fe2000fffe0ff */
[----:B-1----:R-:W-:Y:S11]  /*6be0*/  @!P2 BRA `(.L_x_123) ;  /* 0x0000004000b4a947 */ /* 0x002ff60003800000 */
.L_x_249:
[----:B------:R-:W-:Y:S01]  /*6bf0*/  PLOP3.LUT P0, PT, P0, P1, PT, 0xf2, 0x2f ;  /* 0x00000000002f781c */ /* 0x000fe20000703e72 */
[----:B------:R-:W-:Y:S11]  /*6c00*/  BSSY.RECONVERGENT B0, `(.L_x_124) ;  /* 0x0000029000007945 */ /* 0x000ff60003800200 */
[----:B------:R-:W-:Y:S01]  /*6c10*/  @!UPT UIADD3 URZ, UPT, UPT, URZ, URZ, URZ ;  /* 0x000000fffffff290 */ /* 0x000fe2000fffe0ff */
[----:B------:R-:W-:Y:S05]  /*6c20*/  @P0 BRA `(.L_x_125) ;  /* 0x0000000000980947 */ /* 0x000fea0003800000 */
[----:B------:R-:W-:Y:S01]  /*6c30*/  IMAD.U32 R3, RZ, RZ, UR38 ;  /* 0x00000026ff037e24 */ /* 0x000fe2000f8e00ff */
[----:B------:R-:W-:Y:S01]  /*6c40*/  ULOP3.LUT UR5, UR4, UR38, URZ, 0x3c, !UPT ;  /* 0x0000002604057292 */ /* 0x000fe2000f8e3cff */
[----:B-1----:R-:W-:Y:S01]  /*6c50*/  IMAD.U32 R0, RZ, RZ, UR4 ;  /* 0x00000004ff007e24 */ /* 0x002fe2000f8e00ff */
[----:B------:R-:W-:Y:S02]  /*6c60*/  UISETP.NE.AND UP4, UPT, UR38, URZ, UPT ;  /* 0x000000ff2600728c */ /* 0x000fe4000bf85270 */
[----:B------:R-:W-:Y:S01]  /*6c70*/  IABS R3, R3 ;  /* 0x0000000300037213 */ /* 0x000fe20000000000 */
[----:B------:R-:W-:Y:S01]  /*6c80*/  USHF.L.U32 UR10, UR6, 0x6, URZ ;  /* 0x00000006060a7899 */ /* 0x000fe200080006ff */
[----:B------:R-:W-:Y:S01]  /*6c90*/  IABS R0, R0 ;  /* 0x0000000000007213 */ /* 0x000fe20000000000 */
[----:B------:R-:W-:Y:S01]  /*6ca0*/  USHF.L.U32 UR11, UR47, 0x7, URZ ;  /* 0x000000072f0b7899 */ /* 0x000fe200080006ff */
[----:B------:R-:W1:Y:S01]  /*6cb0*/  I2F.RP R4, R3 ;  /* 0x0000000300047306 */ /* 0x000e620000209400 */
[----:B------:R-:W-:Y:S01]  /*6cc0*/  UISETP.GE.AND UP0, UPT, UR5, URZ, UPT ;  /* 0x000000ff0500728c */ /* 0x000fe2000bf06270 */
[----:B------:R-:W-:Y:S01]  /*6cd0*/  UMOV UR18, 0x0 ;  /* 0x0000000000127882 */ /* 0x000fe20000000000 */
[----:B------:R-:W-:Y:S07]  /*6ce0*/  UMOV UR19, 0x10000000 ;  /* 0x1000000000137882 */ /* 0x000fee0000000000 */
[----:B-1----:R-:W1:Y:S02]  /*6cf0*/  MUFU.RCP R4, R4 ;  /* 0x0000000400047308 */ /* 0x002e640000001000 */
[----:B-1----:R-:W-:Y:S08]  /*6d00*/  VIADD R4, R4, 0xffffffe ;  /* 0x0ffffffe04047836 */ /* 0x002ff00000000000 */
[----:B------:R1:W2:Y:S02]  /*6d10*/  F2I.FTZ.U32.TRUNC.NTZ R5, R4 ;  /* 0x0000000400057305 */ /* 0x0002a4000021f000 */
[----:B-1----:R-:W-:Y:S01]  /*6d20*/  HFMA2 R4, -RZ, RZ, 0, 0 ;  /* 0x00000000ff047431 */ /* 0x002fe200000001ff */
[----:B--2---:R-:W-:Y:S05]  /*6d30*/  IADD3 R2, PT, PT, RZ, -R5, RZ ;  /* 0x80000005ff027210 */ /* 0x004fea0007ffe0ff */
[-C--:B------:R-:W-:Y:S04]  /*6d40*/  IMAD R2, R2, R3.reuse, RZ ;  /* 0x0000000302027224 */ /* 0x080fe800078e02ff */
[----:B------:R-:W-:Y:S06]  /*6d50*/  IMAD.HI.U32 R5, R5, R2, R4 ;  /* 0x0000000205057227 */ /* 0x000fec00078e0004 */
[----:B------:R-:W-:Y:S04]  /*6d60*/  IMAD.HI.U32 R5, R5, R0, RZ ;  /* 0x0000000005057227 */ /* 0x000fe800078e00ff */
[----:B------:R-:W-:Y:S04]  /*6d70*/  IMAD.MOV R2, RZ, RZ, -R5 ;  /* 0x000000ffff027224 */ /* 0x000fe800078e0a05 */
[C---:B------:R-:W-:Y:S05]  /*6d80*/  IMAD R0, R3.reuse, R2, R0 ;  /* 0x0000000203007224 */ /* 0x040fea00078e0200 */
[----:B------:R-:W-:Y:S11]  /*6d90*/  ISETP.GT.U32.AND P0, PT, R3, R0, PT ;  /* 0x000000000300720c */ /* 0x000ff60003f04070 */
[----:B------:R-:W-:Y:S02]  /*6da0*/  @!UPT UIADD3 URZ, UPT, UPT, URZ, URZ, URZ ;  /* 0x000000fffffff290 */ /* 0x000fe4000fffe0ff */
[-C--:B------:R-:W-:Y:S01]  /*6db0*/  @!P0 IADD3 R0, PT, PT, R0, -R3.reuse, RZ ;  /* 0x8000000300008210 */ /* 0x080fe20007ffe0ff */
[----:B------:R-:W-:Y:S03]  /*6dc0*/  @!P0 VIADD R5, R5, 0x1 ;  /* 0x0000000105058836 */ /* 0x000fe60000000000 */
[----:B------:R-:W-:Y:S02]  /*6dd0*/  ISETP.GE.U32.AND P1, PT, R0, R3, PT ;  /* 0x000000030000720c */ /* 0x000fe40003f26070 */
[----:B------:R-:W-:Y:S11]  /*6de0*/  MOV R0, 0x2000 ;  /* 0x0000200000007802 */ /* 0x000ff60000000f00 */
[----:B------:R-:W-:Y:S04]  /*6df0*/  @P1 IADD3 R5, PT, PT, R5, 0x1, RZ ;  /* 0x0000000105051810 */ /* 0x000fe80007ffe0ff */
[----:B------:R-:W-:Y:S11]  /*6e00*/  R2UR UR13, R5 ;  /* 0x00000000050d72ca */ /* 0x000ff600000e0000 */
[----:B------:R-:W-:Y:S02]  /*6e10*/  @!UPT UIADD3 URZ, UPT, UPT, URZ, URZ, URZ ;  /* 0x000000fffffff290 */ /* 0x000fe4000fffe0ff */
[----:B------:R-:W-:Y:S02]  /*6e20*/  @!UP0 UIADD3 UR13, UPT, UPT, -UR13, URZ, URZ ;  /* 0x000000ff0d0d8290 */ /* 0x000fe4000fffe1ff */
[----:B------:R-:W-:Y:S04]  /*6e30*/  @!UP4 ULOP3.LUT UR13, URZ, UR38, URZ, 0x33, !UPT ;  /* 0x00000026ff0dc292 */ /* 0x000fe8000f8e33ff */
[----:B------:R-:W-:Y:S04]  /*6e40*/  UIADD3 UR5, UPT, UPT, -UR13, URZ, URZ ;  /* 0x000000ff0d057290 */ /* 0x000fe8000fffe1ff */
[----:B------:R-:W-:Y:S09]  /*6e50*/  UIMAD UR12, UR38, UR5, UR4 ;  /* 0x00000005260c72a4 */ /* 0x000ff2000f8e0204 */
[----:B------:R2:W-:Y:S01]  /*6e60*/  UTMALDG.4D [UR8], [UR36], desc[UR18] ;  /* 0x00001208240075b4 */ /* 0x0005e20008019000 */
[----:B------:R2:W-:Y:S01]  /*6e70*/  SYNCS.ARRIVE.TRANS64.RED.A0TR RZ, [UR24+0x290], R0 ;  /* 0x00029000ffff79a7 */ /* 0x0005e20008300418 */
[----:B------:R-:W-:Y:S01]  /*6e80*/  NOP ;  /* 0x0000000000007918 */ /* 0x000fe20000000000 */
.L_x_125:
[----:B--2---:R-:W-:Y:S05]  /*6e90*/  BSYNC.RECONVERGENT B0 ;  /* 0x0000000000007941 */ /* 0x004fea0003800200 */
.L_x_124:
[----:B------:R-:W-:Y:S01]  /*6ea0*/  SYNCS.ARRIVE.TRANS64.RED.A1T0 RZ, [UR48], RZ ;  /* 0x000000ffffff79a7 */ /* 0x000fe20008100430 */
[----:B------:R-:W-:Y:S01]  /*6eb0*/  UIADD3 UR26, UPT, UPT, UR7, UR63, URZ ;  /* 0x0000003f071a7290 */ /* 0x000fe2000fffe0ff */
[----:B------:R-:W-:Y:S01]  /*6ec0*/  LOP3.LUT R9, R9, 0x1, RZ, 0x3c, !PT ;  /* 0x0000000109097812 */ /* 0x000fe200078e3cff */
[----:B------:R-:W-:Y:S01]  /*6ed0*/  UIADD3 UR47, UPT, UPT, UR14, UR62, URZ ;  /* 0x0000003e0e2f7290 */ /* 0x000fe2000fffe0ff */
[----:B------:R-:W-:Y:S01]  /*6ee0*/  LOP3.LUT R8, R8, 0x1, RZ, 0x3c, !PT ;  /* 0x0000000108087812 */ /* 0x000fe200078e3cff */
[----:B------:R-:W-:Y:S01]  /*6ef0*/  UPLOP3.LUT UP4, UPT, UPT, UPT, UPT, 0x80, 0x8 ;  /* 0x000000000008789c */ /* 0x000fe20003f8f070 */
[----:B------:R-:W-:Y:S10]  /*6f00*/  BRA.U UP2, `(.L_x_126) ;  /* 0xfffffff102f87547 */ /* 0x000ff4000b83ffff */
[----:B-1----:R-:W-:Y:S07]  /*6f10*/  MOV R0, UR24 ;  /* 0x0000001800007c02 */ /* 0x002fee0008000f00 */
.L_x_127:
[----:B-1----:R-:W-:-:S04]  /*6f20*/  SHF.L.U32 R2, R9, 0x1f, RZ ;  /* 0x0000001f09027819 */ /* 0x002fc800000006ff */
[----:B------:R1:W2:Y:S03]  /*6f30*/  SYNCS.PHASECHK.TRANS64.TRYWAIT P0, [R0+URZ+0x298], R2 ;  /* 0x00029802000075a7 */ /* 0x0002a600080011ff */
[----:B--2---:R-:W-:Y:S05]  /*6f40*/  @!P0 NANOSLEEP.SYNCS 0x989680 ;  /* 0x009896800000895d */ /* 0x004fea0003900000 */
[----:B------:R-:W2:Y:S02]  /*6f50*/  @!P0 SYNCS.PHASECHK.TRANS64 P0, [R0+URZ+0x298], R2 ;  /* 0x00029802000085a7 */ /* 0x000ea400080010ff */
[----:B--2---:R-:W-:Y:S05]  /*6f60*/  @P0 EXIT ;  /* 0x000000000000094d */ /* 0x004fea0003800000 */
[----:B------:R-:W-:Y:S05]  /*6f70*/  BRA `(.L_x_127) ;  /* 0xfffffffc00e87947 */ /* 0x000fea000383ffff */
.L_x_116:
[----:B------:R-:W-:-:S06]  /*6f80*/  UISETP.GE.AND UP0, UPT, UR18, 0x4, UPT ;  /* 0x000000041200788c */ /* 0x000fcc000bf06270 */
[----:B------:R-:W-:-:S13]  /*6f90*/  PLOP3.LUT P0, PT, PT, PT, UP0, 0x80, 0x8 ;  /* 0x000000000008781c */ /* 0x000fda0003f0f008 */
[----:B-1----:R-:W-:Y:S05]  /*6fa0*/  @!P0 EXIT ;  /* 0x000000000000894d */ /* 0x002fea0003800000 */
[----:B------:R-:W1:Y:S08]  /*6fb0*/  S2UR UR4, SR_CgaCtaId ;  /* 0x00000000000479c3 */ /* 0x000e700000008800 */
[----:B------:R-:W-:Y:S01]  /*6fc0*/  BAR.SYNC.DEFER_BLOCKING 0x6, 0xa0 ;  /* 0x0182800000007b1d */ /* 0x000fe20000010000 */
[C---:B------:R-:W-:Y:S01]  /*6fd0*/  IMAD.SHL.U32 R4, R131.reuse, 0x40, RZ ;  /* 0x0000004083047824 */ /* 0x040fe200078e00ff */
[----:B------:R-:W-:Y:S01]  /*6fe0*/  USHF.R.S32.HI UR48, URZ, 0x1f, UR5 ;  /* 0x0000001fff307899 */ /* 0x000fe20008011405 */
[C---:B------:R-:W-:Y:S01]  /*6ff0*/  IMAD.SHL.U32 R144, R131.reuse, 0x8, RZ ;  /* 0x0000000883907824 */ /* 0x040fe200078e00ff */
[----:B------:R-:W-:Y:S01]  /*7000*/  CS2R R140, SRZ ;  /* 0x00000000008c7805 */ /* 0x000fe2000001ff00 */
[C---:B------:R-:W-:Y:S01]  /*7010*/  IMAD.SHL.U32 R148, R131.reuse, 0x10, RZ ;  /* 0x0000001083947824 */ /* 0x040fe200078e00ff */
[----:B------:R-:W-:Y:S01]  /*7020*/  UMOV UR45, 0x400 ;  /* 0x00000400002d7882 */ /* 0x000fe20000000000 */
[----:B------:R-:W-:Y:S01]  /*7030*/  LOP3.LUT R5, R4, 0x180, RZ, 0xc0, !PT ;  /* 0x0000018004057812 */ /* 0x000fe200078ec0ff */
[----:B------:R-:W2:Y:S01]  /*7040*/  LDC.64 R136, c[0x0][0x888] ;  /* 0x00022200ff887b82 */ /* 0x000ea20000000a00 */
[----:B------:R-:W-:Y:S01]  /*7050*/  IMAD.U32 R69, R131, 0x10000, RZ ;  /* 0x0001000083457824 */ /* 0x000fe200078e00ff */
[C---:B------:R-:W-:Y:S01]  /*7060*/  LOP3.LUT R143, R148.reuse, 0x20, RZ, 0xc0, !PT ;  /* 0x00000020948f7812 */ /* 0x040fe200078ec0ff */
[----:B------:R-:W-:Y:S01]  /*7070*/  ULEA.HI UR48, UR48, UR5, URZ, 0x6 ;  /* 0x0000000530307291 */ /* 0x000fe2000f8f30ff */
[----:B------:R-:W-:Y:S01]  /*7080*/  LOP3.LUT R144, R5, 0x30, R144, 0xf8, !PT ;  /* 0x0000003005907812 */ /* 0x000fe200078ef890 */
[----:B------:R-:W-:Y:S01]  /*7090*/  IMAD.MOV.U32 R68, RZ, RZ, RZ ;  /* 0x000000ffff447224 */ /* 0x000fe200078e00ff */
[----:B------:R-:W-:Y:S01]  /*70a0*/  LOP3.LUT R148, R148, 0x40, RZ, 0xc0, !PT ;  /* 0x0000004094947812 */ /* 0x000fe200078ec0ff */
[----:B------:R-:W-:Y:S01]  /*70b0*/  IMAD.MOV.U32 R142, RZ, RZ, RZ ;  /* 0x000000ffff8e7224 */ /* 0x000fe200078e00ff */
[----:B------:R-:W3:Y:S01]  /*70c0*/  LDC.64 R138, c[0x0][0x890] ;  /* 0x00022400ff8a7b82 */ /* 0x000ee20000000a00 */
[----:B------:R-:W-:Y:S01]  /*70d0*/  LOP3.LUT R144, R144, 0x1e40, R4, 0xf8, !PT ;  /* 0x00001e4090907812 */ /* 0x000fe200078ef804 */
[----:B------:R-:W4:Y:S01]  /*70e0*/  LDCU UR56, c[0x0][0x370] ;  /* 0x00006e00ff3877ac */ /* 0x000f220008000800 */
[----:B------:R-:W-:Y:S01]  /*70f0*/  LOP3.LUT R69, R69, 0x600000, RZ, 0xc0, !PT ;  /* 0x0060000045457812 */ /* 0x000fe200078ec0ff */
[----:B------:R-:W2:Y:S04]  /*7100*/  LDCU UR42, c[0x0][0xb0c] ;  /* 0x00016180ff2a77ac */ /* 0x000ea80008000800 */
[----:B------:R-:W2:Y:S01]  /*7110*/  LDC.64 R134, c[0x0][0x8b0] ;  /* 0x00022c00ff867b82 */ /* 0x000ea20000000a00 */
[----:B-1----:R-:W-:Y:S01]  /*7120*/  ULEA UR45, UR4, UR45, 0x18 ;  /* 0x0000002d042d7291 */ /* 0x002fe2000f8ec0ff */
[----:B------:R-:W1:Y:S06]  /*7130*/  LDCU UR38, c[0x0][0xb30] ;  /* 0x00016600ff2677ac */ /* 0x000e6c0008000800 */
[----:B------:R-:W1:Y:S01]  /*7140*/  LDC.64 R132, c[0x0][0x8a8] ;  /* 0x00022a00ff847b82 */ /* 0x000e620000000a00 */
[----:B------:R-:W-:Y:S01]  /*7150*/  VIADD R149, R144, UR45 ;  /* 0x0000002d90957c36 */ /* 0x000fe20008000000 */
[----:B------:R-:W-:Y:S01]  /*7160*/  UIADD3 UR4, UPT, UPT, UR45, 0x2400, URZ ;  /* 0x000024002d047890 */ /* 0x000fe2000fffe0ff */
[----:B------:R-:W4:Y:S01]  /*7170*/  LDS R2, [UR45+0x300] ;  /* 0x0003002dff027984 */ /* 0x000f220008000800 */
[----:B------:R-:W1:Y:S02]  /*7180*/  LDCU UR58, c[0x0][0x388] ;  /* 0x00007100ff3a77ac */ /* 0x000e640008000800 */
[----:B------:R-:W-:-:S02]  /*7190*/  IADD3 R143, PT, PT, -R143, 0x400, R149 ;  /* 0x000004008f8f7810 */ /* 0x000fc40007ffe195 */
[----:B------:R-:W-:Y:S01]  /*71a0*/  IADD3 R149, PT, PT, -R148, 0x400, R149 ;  /* 0x0000040094957810 */ /* 0x000fe20007ffe195 */
[----:B------:R-:W-:Y:S01]  /*71b0*/  IMAD.U32 R150, RZ, RZ, UR4 ;  /* 0x00000004ff967e24 */ /* 0x000fe2000f8e00ff */
[----:B------:R-:W1:Y:S01]  /*71c0*/  LDCU.64 UR60, c[0x0][0x888] ;  /* 0x00011100ff3c77ac */ /* 0x000e620008000a00 */
[----:B------:R-:W-:Y:S01]  /*71d0*/  IMAD.IADD R148, R143, 0x1, -R148 ;  /* 0x000000018f947824 */ /* 0x000fe200078e0a94 */
[----:B------:R-:W1:Y:S01]  /*71e0*/  LDCU.64 UR40, c[0x0][0xb28] ;  /* 0x00016500ff2877ac */ /* 0x000e620008000a00 */
[----:B------:R-:W1:Y:S01]  /*71f0*/  LDCU.128 UR52, c[0x0][0xb10] ;  /* 0x00016200ff3477ac */ /* 0x000e620008000c00 */
[----:B------:R-:W1:Y:S01]  /*7200*/  LDCU UR51, c[0x0][0x374] ;  /* 0x00006e80ff3377ac */ /* 0x000e620008000800 */
[----:B------:R-:W-:Y:S02]  /*7210*/  USHF.R.S32.HI UR48, URZ, 0x6, UR48 ;  /* 0x00000006ff307899 */ /* 0x000fe40008011430 */
[----:B------:R-:W-:Y:S01]  /*7220*/  UIADD3 UR59, UPT, UPT, UR45, 0x400, URZ ;  /* 0x000004002d3b7890 */ /* 0x000fe2000fffe0ff */
[C---:B----4-:R-:W-:Y:S01]  /*7230*/  VIADD R3, R2.reuse, 0x40 ;  /* 0x0000004002037836 */ /* 0x050fe20000000000 */
[----:B------:R-:W-:-:S04]  /*7240*/  LOP3.LUT R2, R2, 0xffff, RZ, 0xc0, !PT ;  /* 0x0000ffff02027812 */ /* 0x000fc800078ec0ff */
[----:B------:R-:W-:-:S05]  /*7250*/  LOP3.LUT R3, R3, 0xffff, RZ, 0xc0, !PT ;  /* 0x0000ffff03037812 */ /* 0x000fca00078ec0ff */
[----:B-123--:R4:W-:Y:S02]  /*7260*/  STL.64 [R1], R2 ;  /* 0x0000000201007387 */ /* 0x00e9e40000100a00 */
.L_x_145:
[----:B----4-:R-:W-:Y:S04]  /*7270*/  SHF.L.U32 R2, R141, 0x1f, RZ ;  /* 0x0000001f8d027819 */ /* 0x010fe800000006ff */
[----:B-1----:R-:W1:Y:S02]  /*7280*/  SYNCS.PHASECHK.TRANS64.TRYWAIT P0, [UR45+0x2b0], R2 ;  /* 0x0002b002ff0075a7 */ /* 0x002e64000800112d */
[----:B-12---:R-:W-:Y:S05]  /*7290*/  @!P0 BRA `(.L_x_128) ;  /* 0x0000003c00208947 */ /* 0x006fea0003800000 */
.L_x_251:
[----:B------:R-:W2:Y:S01]  /*72a0*/  LDS.128 R4, [UR45+0x2f0] ;  /* 0x0002f02dff047984 */ /* 0x000ea20008000c00 */
[----:B-1----:R-:W-:Y:S01]  /*72b0*/  LEA R2, R68, UR43, 0x2 ;  /* 0x0000002b44027c11 */ /* 0x002fe2000f8e10ff */
[----:B------:R-:W-:Y:S02]  /*72c0*/  UIADD3 UR4, UPT, UPT, UR45, 0x2b8, URZ ;  /* 0x000002b82d047890 */ /* 0x000fe4000fffe0ff */
[----:B------:R-:W-:Y:S02]  /*72d0*/  UISETP.GE.AND UP0, UPT, UR39, 0x1, UPT ;  /* 0x000000012700788c */ /* 0x000fe4000bf06270 */
[----:B------:R-:W-:Y:S01]  /*72e0*/  UPRMT UR4, URZ, 0x654, UR4 ;  /* 0x00000654ff047896 */ /* 0x000fe20008000004 */
[----:B------:R-:W-:Y:S01]  /*72f0*/  @!PT LDS RZ, [RZ] ;  /* 0x00000000fffff984 */ /* 0x000fe20000000800 */
[----:B------:R-:W-:Y:S01]  /*7300*/  @!PT LDS RZ, [RZ] ;  /* 0x00000000fffff984 */ /* 0x000fe20000000800 */
[----:B------:R-:W-:Y:S01]  /*7310*/  @!PT LDS RZ, [RZ] ;  /* 0x00000000fffff984 */ /* 0x000fe20000000800 */
[----:B------:R-:W-:Y:S01]  /*7320*/  @!PT LDS RZ, [RZ] ;  /* 0x00000000fffff984 */ /* 0x000fe20000000800 */
[----:B------:R1:W-:Y:S06]  /*7330*/  MEMBAR.ALL.CTA ;  /* 0x0000000000007992 */ /* 0x0003ec0000008000 */
[----:B-1----:R-:W1:Y:S02]  /*7340*/  FENCE.VIEW.ASYNC.S ;  /* 0x00000000000073c6 */ /* 0x002e640000000000 */
[----:B-1----:R-:W-:Y:S06]  /*7350*/  SYNCS.ARRIVE.TRANS64.RED.A1T0 RZ, [UR4], RZ ;  /* 0x000000ffffff79a7 */ /* 0x002fec0008100404 */
[----:B------:R-:W5:Y:S01]  /*7360*/  LDL R2, [R2] ;  /* 0x0000000002027983 */ /* 0x000f620000100800 */
[----:B--2---:R-:W-:Y:S11]  /*7370*/  LOP3.LUT P0, RZ, R6, 0x1, RZ, 0xc0, !PT ;  /* 0x0000000106ff7812 */ /* 0x004ff6000780c0ff */
[----:B------:R-:W-:Y:S02]  /*7380*/  @!UPT UIADD3 URZ, UPT, UPT, URZ, URZ, URZ ;  /* 0x000000fffffff290 */ /* 0x000fe4000fffe0ff */
[----:B------:R-:W-:Y:S01]  /*7390*/  VOTEU.ANY UP1, P0 ;  /* 0x0000000000ff7886 */ /* 0x000fe20000020100 */
[----:B------:R-:W-:Y:S01]  /*73a0*/  PLOP3.LUT P0, PT, PT, PT, UP1, 0x80, 0x8 ;  /* 0x000000000008781c */ /* 0x000fe20003f0f018 */
[----:B------:R-:W-:Y:S11]  /*73b0*/  UP2UR UR50, UPR, URZ, 0x2 ;  /* 0x00000002ff327883 */ /* 0x000ff60008000000 */
[----:B------:R-:W-:Y:S01]  /*73c0*/  @!UPT UIADD3 URZ, UPT, UPT, URZ, URZ, URZ ;  /* 0x000000fffffff290 */ /* 0x000fe2000fffe0ff */
[----:B------:R-:W-:Y:S02]  /*73d0*/  @P0 MOV R3, R4 ;  /* 0x0000000400030202 */ /* 0x000fe40000000f00 */
[----:B------:R-:W-:Y:S02]  /*73e0*/  @P0 LOP3.LUT R0, R5, 0xffff, RZ, 0xc0, !PT ;  /* 0x0000ffff05000812 */ /* 0x000fe400078ec0ff */
[----:B------:R-:W-:Y:S02]  /*73f0*/  @P0 R2UR UR5, R3 ;  /* 0x00000000030502ca */ /* 0x000fe400000e0000 */
[----:B------:R-:W-:Y:S01]  /*7400*/  @P0 R2UR UR4, R0 ;  /* 0x00000000000402ca */ /* 0x000fe200000e0000 */
[----:B------:R-:W-:Y:S05]  /*7410*/  IMAD.U32 R0, RZ, RZ, UR48 ;  /* 0x00000030ff007e24 */ /* 0x000fea000f8e00ff */
[----:B------:R-:W-:Y:S05]  /*7420*/  IABS R3, R0 ;  /* 0x0000000000037213 */ /* 0x000fea0000000000 */
[----:B------:R-:W-:Y:S02]  /*7430*/  @UP1 UMOV UR37, UR5 ;  /* 0x0000000500251c82 */ /* 0x000fe40008000000 */
[----:B------:R-:W-:Y:S01]  /*7440*/  @UP1 UMOV UR36, UR4 ;  /* 0x0000000400241c82 */ /* 0x000fe20008000000 */
[----:B------:R-:W-:Y:S05]  /*7450*/  BRA.U !UP0, `(.L_x_129) ;  /* 0x0000000108cc7547 */ /* 0x000fea000b800000 */
[----:B------:R-:W1:Y:S01]  /*7460*/  LDCU UR9, c[0x0][0xb20] ;  /* 0x00016400ff0977ac */ /* 0x000e620008000800 */
[----:B------:R-:W-:Y:S02]  /*7470*/  UIMAD.WIDE.U32 UR4, UR51, UR55, URZ ;  /* 0x00000037330472a5 */ /* 0x000fe4000f8e00ff */
[----:B------:R-:W-:Y:S02]  /*7480*/  UIMAD.WIDE.U32 UR6, UR56, UR52, URZ ;  /* 0x00000034380672a5 */ /* 0x000fe4000f8e00ff */
[----:B------:R-:W-:Y:S02]  /*7490*/  UIMAD.WIDE.U32 UR10, UR36, UR55, URZ ;  /* 0x00000037240a72a5 */ /* 0x000fe4000f8e00ff */
[----:B------:R-:W-:Y:S02]  /*74a0*/  UISETP.NE.AND UP0, UPT, UR54, 0x1, UPT ;  /* 0x000000013600788c */ /* 0x000fe4000bf05270 */
[----:B------:R-:W-:Y:S02]  /*74b0*/  UISETP.NE.AND UP1, UPT, UR42, 0x1, UPT ;  /* 0x000000012a00788c */ /* 0x000fe4000bf25270 */
[----:B------:R-:W-:Y:S02]  /*74c0*/  UISETP.NE.AND UP2, UPT, UR39, 0x1, UPT ;  /* 0x000000012700788c */ /* 0x000fe4000bf45270 */
[----:B------:R-:W-:Y:S01]  /*74d0*/  UIMAD.WIDE.U32 UR12, UR37, UR52, URZ ;  /* 0x00000034250c72a5 */ /* 0x000fe2000f8e00ff */
[----:B------:R-:W-:Y:S01]  /*74e0*/  UMOV UR4, UR5 ;  /* 0x0000000500047c82 */ /* 0x000fe20008000000 */
[----:B------:R-:W-:Y:S01]  /*74f0*/  UMOV UR6, UR11 ;  /* 0x0000000b00067c82 */ /* 0x000fe20008000000 */
[----:B-1----:R-:W-:Y:S03]  /*7500*/  USHF.R.U32.HI UR8, URZ, UR9, UR4 ;  /* 0x00000009ff087299 */ /* 0x002fe60008011604 */
[----:B------:R-:W-:Y:S02]  /*7510*/  UMOV UR4, UR7 ;  /* 0x0000000700047c82 */ /* 0x000fe40008000000 */
[----:B------:R-:W-:Y:S02]  /*7520*/  USHF.R.U32.HI UR5, URZ, UR53, UR4 ;  /* 0x00000035ff057299 */ /* 0x000fe40008011604 */
[----:B------:R-:W-:Y:S02]  /*7530*/  USEL UR4, UR51, UR8, !UP0 ;  /* 0x0000000833047287 */ /* 0x000fe4000c000000 */
[----:B------:R-:W-:Y:S02]  /*7540*/  USHF.R.U32.HI UR8, URZ, UR9, UR6 ;  /* 0x00000009ff087299 */ /* 0x000fe40008011606 */
[----:B------:R-:W-:Y:S02]  /*7550*/  UIMAD.WIDE.U32 UR6, UR4, UR40, URZ ;  /* 0x00000028040672a5 */ /* 0x000fe4000f8e00ff */
[----:B------:R-:W-:Y:S02]  /*7560*/  USEL UR9, UR56, UR5, !UP1 ;  /* 0x0000000538097287 */ /* 0x000fe4000c800000 */
[----:B------:R-:W-:Y:S02]  /*7570*/  USEL UR8, UR36, UR8, !UP0 ;  /* 0x0000000824087287 */ /* 0x000fe4000c000000 */
[----:B------:R-:W-:Y:S01]  /*7580*/  UIMAD.WIDE.U32 UR10, UR9, UR40, URZ ;  /* 0x00000028090a72a5 */ /* 0x000fe2000f8e00ff */
[----:B------:R-:W-:Y:S01]  /*7590*/  UMOV UR6, UR7 ;  /* 0x0000000700067c82 */ /* 0x000fe20008000000 */
[----:B------:R-:W-:Y:S01]  /*75a0*/  UMOV UR5, UR13 ;  /* 0x0000000d00057c82 */ /* 0x000fe20008000000 */
[----:B------:R-:W-:Y:S02]  /*75b0*/  @UP2 USHF.R.U32.HI UR4, URZ, UR41, UR6 ;  /* 0x00000029ff042299 */ /* 0x000fe40008011606 */
[----:B------:R-:W-:Y:S02]  /*75c0*/  USHF.R.U32.HI UR5, URZ, UR53, UR5 ;  /* 0x00000035ff057299 */ /* 0x000fe40008011605 */
[----:B------:R-:W-:Y:S02]  /*75d0*/  UIMAD UR4, UR39, UR4, URZ ;  /* 0x00000004270472a4 */ /* 0x000fe4000f8e02ff */
[----:B------:R-:W-:Y:S02]  /*75e0*/  USEL UR5, UR37, UR5, !UP1 ;  /* 0x0000000525057287 */ /* 0x000fe4000c800000 */
[----:B------:R-:W-:Y:S01]  /*75f0*/  UISETP.GE.AND UP0, UPT, UR8, UR4, UPT ;  /* 0x000000040800728c */ /* 0x000fe2000bf06270 */
[----:B------:R-:W-:Y:S01]  /*7600*/  UMOV UR6, UR11 ;  /* 0x0000000b00067c82 */ /* 0x000fe20008000000 */
[----:B------:R-:W-:Y:S02]  /*7610*/  UIMAD.WIDE.U32 UR10, UR8, UR40, URZ ;  /* 0x00000028080a72a5 */ /* 0x000fe4000f8e00ff */
[----:B------:R-:W-:Y:S04]  /*7620*/  @UP2 USHF.R.U32.HI UR9, URZ, UR41, UR6 ;  /* 0x00000029ff092299 */ /* 0x000fe80008011606 */
[----:B------:R-:W-:Y:S01]  /*7630*/  UIMAD UR6, UR39, UR9, URZ ;  /* 0x00000009270672a4 */ /* 0x000fe2000f8e02ff */
[----:B------:R-:W-:Y:S03]  /*7640*/  UMOV UR4, UR11 ;  /* 0x0000000b00047c82 */ /* 0x000fe60008000000 */
[----:B------:R-:W-:Y:S02]  /*7650*/  UISETP.GE.OR UP0, UPT, UR5, UR6, UP0 ;  /* 0x000000060500728c */ /* 0x000fe40008706670 */
[----:B------:R-:W-:Y:S02]  /*7660*/  USHF.R.U32.HI UR4, URZ, UR41, UR4 ;  /* 0x00000029ff047299 */ /* 0x000fe40008011604 */
[----:B------:R-:W-:Y:S02]  /*7670*/  UIMAD.WIDE.U32 UR6, UR5, UR40, URZ ;  /* 0x00000028050672a5 */ /* 0x000fe4000f8e00ff */
[----:B------:R-:W-:Y:S02]  /*7680*/  USEL UR11, UR8, UR4, !UP2 ;  /* 0x00000004080b7287 */ /* 0x000fe4000d000000 */
[----:B------:R-:W-:Y:S02]  /*7690*/  UIADD3 UR6, UPT, UPT, -UR5, URZ, URZ ;  /* 0x000000ff05067290 */ /* 0x000fe4000fffe1ff */
[----:B------:R-:W-:Y:S02]  /*76a0*/  UIADD3 UR10, UPT, UPT, -UR11, URZ, URZ ;  /* 0x000000ff0b0a7290 */ /* 0x000fe4000fffe1ff */
[----:B------:R-:W-:Y:S02]  /*76b0*/  UIMAD UR6, UR42, UR6, UR37 ;  /* 0x000000062a0672a4 */ /* 0x000fe4000f8e0225 */
[----:B------:R-:W-:Y:S01]  /*76c0*/  UIMAD UR10, UR39, UR10, UR8 ;  /* 0x0000000a270a72a4 */ /* 0x000fe2000f8e0208 */
[----:B------:R-:W-:Y:S01]  /*76d0*/  @!UP0 UMOV UR4, UR7 ;  /* 0x0000000700048c82 */ /* 0x000fe20008000000 */
[----:B------:R-:W-:Y:S02]  /*76e0*/  UIADD3 UR7, UPT, UPT, -UR8, URZ, URZ ;  /* 0x000000ff08077290 */ /* 0x000fe4000fffe1ff */
[----:B------:R-:W-:Y:S04]  /*76f0*/  @!UP0 USHF.R.U32.HI UR4, URZ, UR41, UR4 ;  /* 0x00000029ff048299 */ /* 0x000fe80008011604 */
[----:B------:R-:W-:Y:S04]  /*7700*/  @!UP0 USEL UR4, UR5, UR4, !UP2 ;  /* 0x0000000405048287 */ /* 0x000fe8000d000000 */
[----:B------:R-:W-:Y:S02]  /*7710*/  @!UP0 UIMAD UR9, UR9, UR10, UR4 ;  /* 0x0000000a090982a4 */ /* 0x000fe4000f8e0204 */
[----:B------:R-:W-:Y:S02]  /*7720*/  @!UP0 UIADD3 UR10, UPT, UPT, UR11, -UR4, URZ ;  /* 0x800000040b0a8290 */ /* 0x000fe4000fffe0ff */
[----:B------:R-:W-:Y:S02]  /*7730*/  UIMAD UR4, UR54, UR7, UR36 ;  /* 0x00000007360472a4 */ /* 0x000fe4000f8e0224 */
[----:B------:R-:W-:Y:S03]  /*7740*/  @!UP0 UIMAD UR8, UR10, UR39, UR5 ;  /* 0x000000270a0882a4 */ /* 0x000fe6000f8e0205 */
[----:B------:R-:W-:Y:S02]  /*7750*/  @!UP0 UMOV UR5, UR9 ;  /* 0x0000000900058c82 */ /* 0x000fe40008000000 */
[----:B------:R-:W-:Y:S02]  /*7760*/  UIMAD UR37, UR5, UR42, UR6 ;  /* 0x0000002a052572a4 */ /* 0x000fe4000f8e0206 */
[----:B------:R-:W-:Y:S11]  /*7770*/  UIMAD UR36, UR8, UR54, UR4 ;  /* 0x00000036082472a4 */ /* 0x000ff6000f8e0204 */
[----:B------:R-:W-:Y:S01]  /*7780*/  @!UPT UIADD3 URZ, UPT, UPT, URZ, URZ, URZ ;  /* 0x000000fffffff290 */ /* 0x000fe2000fffe0ff */
.L_x_129:
[----:B------:R-:W-:Y:S01]  /*7790*/  UISETP.NE.AND UP1, UPT, UR38, 0x1, UPT ;  /* 0x000000012600788c */ /* 0x000fe2000bf25270 */
[----:B------:R-:W-:Y:S01]  /*77a0*/  R2UR UR6, R3 ;  /* 0x00000000030672ca */ /* 0x000fe200000e0000 */
[----:B------:R-:W-:Y:S01]  /*77b0*/  UISETP.NE.AND UP4, UPT, UR48, URZ, UPT ;  /* 0x000000ff3000728c */ /* 0x000fe2000bf85270 */
[----:B------:R-:W-:Y:S02]  /*77c0*/  IABS R0, R0 ;  /* 0x0000000000007213 */ /* 0x000fe40000000000 */
[----:B------:R-:W-:Y:S03]  /*77d0*/  @P0 SHF.R.U32.HI R4, RZ, 0x10, R5 ;  /* 0x00000010ff040819 */ /* 0x000fe60000011605 */
[----:B------:R-:W-:Y:S01]  /*77e0*/  IMAD.MOV R0, RZ, RZ, -R0 ;  /* 0x000000ffff007224 */ /* 0x000fe200078e0a00 */
[----:B------:R-:W-:Y:S02]  /*77f0*/  @P0 R2UR UR57, R4 ;  /* 0x00000000043902ca */ /* 0x000fe400000e0000 */
[----:B------:R-:W1:Y:S03]  /*7800*/  @!UP1 LDCU.128 UR12, c[0x0][0xb10] ;  /* 0x00016200ff0c97ac */ /* 0x000e660008000c00 */
[----:B------:R-:W2:Y:S01]  /*7810*/  I2F.RP R3, UR6 ;  /* 0x0000000600037d06 */ /* 0x000ea20008209400 */
[----:B------:R-:W3:Y:S09]  /*7820*/  @!UP1 LDCU UR10, c[0x0][0xb20] ;  /* 0x00016400ff0a97ac */ /* 0x000ef20008000800 */
[----:B--2---:R-:W2:Y:S02]  /*7830*/  MUFU.RCP R3, R3 ;  /* 0x0000000300037308 */ /* 0x004ea40000001000 */
[----:B--2---:R-:W-:Y:S08]  /*7840*/  VIADD R3, R3, 0xffffffe ;  /* 0x0ffffffe03037836 */ /* 0x004ff00000000000 */
[----:B------:R-:W2:Y:S02]  /*7850*/  F2I.FTZ.U32.TRUNC.NTZ R3, R3 ;  /* 0x0000000300037305 */ /* 0x000ea4000021f000 */
[----:B--2---:R-:W-:Y:S01]  /*7860*/  R2UR UR5, R3 ;  /* 0x00000000030572ca */ /* 0x004fe200000e0000 */
[----:B------:R-:W-:Y:S05]  /*7870*/  IMAD.U32 R3, RZ, RZ, UR26 ;  /* 0x0000001aff037e24 */ /* 0x000fea000f8e00ff */
[----:B------:R-:W-:Y:S04]  /*7880*/  IABS R3, R3 ;  /* 0x0000000300037213 */ /* 0x000fe80000000000 */
[----:B------:R-:W-:Y:S03]  /*7890*/  R2UR UR8, R3 ;  /* 0x00000000030872ca */ /* 0x000fe600000e0000 */
[----:B------:R-:W-:Y:S04]  /*78a0*/  UIADD3 UR4, UPT, UPT, URZ, -UR5, URZ ;  /* 0x80000005ff047290 */ /* 0x000fe8000fffe0ff */
[----:B------:R-:W-:Y:S03]  /*78b0*/  UIMAD UR7, UR4, UR6, URZ ;  /* 0x00000006040772a4 */ /* 0x000fe6000f8e02ff */
[----:B------:R-:W-:Y:S02]  /*78c0*/  UMOV UR4, URZ ;  /* 0x000000ff00047c82 */ /* 0x000fe40008000000 */
[----:B------:R-:W-:Y:S02]  /*78d0*/  UIMAD.WIDE.U32 UR4, UR5, UR7, UR4 ;  /* 0x00000007050472a5 */ /* 0x000fe4000f8e0004 */
[----:B------:R-:W-:Y:S05]  /*78e0*/  R2UR UR7, R0 ;  /* 0x00000000000772ca */ /* 0x000fea00000e0000 */
[----:B------:R-:W-:Y:S02]  /*78f0*/  UMOV UR4, UR5 ;  /* 0x0000000500047c82 */ /* 0x000fe40008000000 */
[----:B------:R-:W-:Y:S07]  /*7900*/  UIMAD.WIDE.U32 UR4, UR4, UR8, URZ ;  /* 0x00000008040472a5 */ /* 0x000fee000f8e00ff */
[----:B------:R-:W-:Y:S02]  /*7910*/  UMOV UR11, UR5 ;  /* 0x00000005000b7c82 */ /* 0x000fe40008000000 */
[----:B------:R-:W-:Y:S02]  /*7920*/  UIMAD UR4, UR11, UR7, UR8 ;  /* 0x000000070b0472a4 */ /* 0x000fe4000f8e0208 */
[----:B------:R-:W2:Y:S02]  /*7930*/  @!UP1 LDCU UR5, c[0x0][0xb0c] ;  /* 0x00016180ff0597ac */ /* 0x000ea40008000800 */
[----:B------:R-:W-:Y:S02]  /*7940*/  UISETP.GT.U32.AND UP0, UPT, UR6, UR4, UPT ;  /* 0x000000040600728c */ /* 0x000fe4000bf04070 */
[----:B-1----:R-:W-:Y:S09]  /*7950*/  UIMAD.WIDE.U32 UR8, UR37, UR12, URZ ;  /* 0x0000000c250872a5 */ /* 0x002ff2000f8e00ff */
[----:B------:R-:W-:Y:S02]  /*7960*/  @!UP0 UIADD3 UR4, UPT, UPT, UR4, -UR6, URZ ;  /* 0x8000000604048290 */ /* 0x000fe4000fffe0ff */
[----:B------:R-:W-:Y:S02]  /*7970*/  @!UP0 UIADD3 UR11, UPT, UPT, UR11, 0x1, URZ ;  /* 0x000000010b0b8890 */ /* 0x000fe4000fffe0ff */
[----:B------:R-:W-:Y:S02]  /*7980*/  UISETP.GE.U32.AND UP3, UPT, UR4, UR6, UPT ;  /* 0x000000060400728c */ /* 0x000fe4000bf66070 */
[----:B------:R-:W-:Y:S02]  /*7990*/  UIMAD.WIDE.U32 UR6, UR36, UR15, URZ ;  /* 0x0000000f240672a5 */ /* 0x000fe4000f8e00ff */
[----:B------:R-:W-:Y:S02]  /*79a0*/  ULOP3.LUT UR4, UR26, UR48, URZ, 0x3c, !UPT ;  /* 0x000000301a047292 */ /* 0x000fe4000f8e3cff */
[----:B------:R-:W-:Y:S02]  /*79b0*/  @!UP1 UISETP.NE.AND UP0, UPT, UR14, 0x1, UPT ;  /* 0x000000010e00988c */ /* 0x000fe4000bf05270 */
[----:B------:R-:W-:Y:S02]  /*79c0*/  UISETP.GE.AND UP5, UPT, UR4, URZ, UPT ;  /* 0x000000ff0400728c */ /* 0x000fe4000bfa6270 */
[----:B--2---:R-:W-:Y:S02]  /*79d0*/  @!UP1 UISETP.NE.AND UP2, UPT, UR5, 0x1, UPT ;  /* 0x000000010500988c */ /* 0x004fe4000bf45270 */
[----:B------:R-:W-:Y:S01]  /*79e0*/  @UP3 UIADD3 UR11, UPT, UPT, UR11, 0x1, URZ ;  /* 0x000000010b0b3890 */ /* 0x000fe2000fffe0ff */
[----:B------:R-:W-:Y:S01]  /*79f0*/  @!UP1 UMOV UR6, UR7 ;  /* 0x0000000700069c82 */ /* 0x000fe20008000000 */
[----:B------:R-:W-:Y:S01]  /*7a00*/  @!UP1 UMOV UR4, UR9 ;  /* 0x0000000900049c82 */ /* 0x000fe20008000000 */
[----:B---3--:R-:W-:Y:S02]  /*7a10*/  @!UP1 USHF.R.U32.HI UR6, URZ, UR10, UR6 ;  /* 0x0000000aff069299 */ /* 0x008fe40008011606 */
[----:B------:R-:W-:Y:S02]  /*7a20*/  @!UP1 USHF.R.U32.HI UR4, URZ, UR13, UR4 ;  /* 0x0000000dff049299 */ /* 0x000fe40008011604 */
[----:B------:R-:W-:Y:S02]  /*7a30*/  @!UP1 USEL UR6, UR36, UR6, !UP0 ;  /* 0x0000000624069287 */ /* 0x000fe4000c000000 */
[----:B------:R-:W-:Y:S02]  /*7a40*/  ULOP3.LUT UP0, URZ, UR59, 0x1b0, URZ, 0xc0, !UPT ;  /* 0x000001b03bff7892 */ /* 0x000fe4000f80c0ff */
[----:B------:R-:W-:Y:S01]  /*7a50*/  @!UP1 USEL UR7, UR37, UR4, !UP2 ;  /* 0x0000000425079287 */ /* 0x000fe2000d000000 */
[----:B------:R-:W-:Y:S02]  /*7a60*/  UMOV UR44, UR11 ;  /* 0x0000000b002c7c82 */ /* 0x000fe40008000000 */
[----:B------:R-:W-:Y:S02]  /*7a70*/  @!UP5 UIADD3 UR44, UPT, UPT, -UR44, URZ, URZ ;  /* 0x000000ff2c2cd290 */ /* 0x000fe4000fffe1ff */
[----:B------:R-:W-:Y:S02]  /*7a80*/  @!UP4 ULOP3.LUT UR44, URZ, UR48, URZ, 0x33, !UPT ;  /* 0x00000030ff2cc292 */ /* 0x000fe4000f8e33ff */
[----:B------:R-:W-:Y:S02]  /*7a90*/  @!UP1 UIADD3 UR4, UPT, UPT, -UR7, UR6, URZ ;  /* 0x0000000607049290 */ /* 0x000fe4000fffe1ff */
[----:B------:R-:W-:Y:S02]  /*7aa0*/  @!UP1 UIADD3 UR6, UPT, UPT, UR7, -UR6, URZ ;  /* 0x8000000607069290 */ /* 0x000fe4000fffe0ff */
[----:B------:R-:W-:Y:S02]  /*7ab0*/  UIADD3 UR7, UPT, UPT, -UR44, URZ, URZ ;  /* 0x000000ff2c077290 */ /* 0x000fe4000fffe1ff */
[----:B------:R-:W-:Y:S02]  /*7ac0*/  @!UP1 UIMAD UR37, UR4, UR5, UR37 ;  /* 0x00000005042592a4 */ /* 0x000fe4000f8e0225 */
[----:B------:R-:W-:Y:S02]  /*7ad0*/  @!UP1 UIMAD UR36, UR6, UR14, UR36 ;  /* 0x0000000e062492a4 */ /* 0x000fe4000f8e0224 */
[----:B------:R-:W-:Y:S01]  /*7ae0*/  UIMAD UR46, UR48, UR7, UR26 ;  /* 0x00000007302e72a4 */ /* 0x000fe2000f8e021a */
[----:B------:R-:W-:Y:S11]  /*7af0*/  BRA.U !UP0, `(.L_x_130) ;  /* 0x0000000108407547 */ /* 0x000ff6000b800000 */
[----:B------:R-:W1:Y:S01]  /*7b00*/  LDCU.64 UR8, c[0x4][0x80] ;  /* 0x01001000ff0877ac */ /* 0x000e620008000a00 */
[----:B------:R-:W-:Y:S01]  /*7b10*/  MOV R15, 0x0 ;  /* 0x00000000000f7802 */ /* 0x000fe20000000f00 */
[----:B------:R-:W-:Y:S02]  /*7b20*/  HFMA2 R12, -RZ, RZ, 0, 5.9604644775390625e-08 ;  /* 0x00000001ff0c7431 */ /* 0x000fe400000001ff */
[----:B------:R-:W-:Y:S02]  /*7b30*/  IMAD.MOV.U32 R8, RZ, RZ, 0x70 ;  /* 0x00000070ff087424 */ /* 0x000fe400078e00ff */
[----:B------:R-:W-:Y:S01]  /*7b40*/  IMAD.MOV.U32 R13, RZ, RZ, RZ ;  /* 0x000000ffff0d7224 */ /* 0x000fe200078e00ff */
[----:B------:R-:W2:Y:S01]  /*7b50*/  LDCU.64 UR6, c[0x4][0x88] ;  /* 0x01001100ff0677ac */ /* 0x000ea20008000a00 */
[----:B------:R-:W3:Y:S01]  /*7b60*/  LDC.64 R14, c[0x4][R15] ;  /* 0x010000000f0e7b82 */ /* 0x000ee20000000a00 */
[----:B------:R-:W4:Y:S01]  /*7b70*/  LDCU.64 UR4, c[0x4][0x8] ;  /* 0x01000100ff0477ac */ /* 0x000f220008000a00 */
[----:B-1----:R-:W-:Y:S01]  /*7b80*/  MOV R5, UR9 ;  /* 0x0000000900057c02 */ /* 0x002fe20008000f00 */
[----:B------:R-:W-:Y:S01]  /*7b90*/  IMAD.U32 R4, RZ, RZ, UR8 ;  /* 0x00000008ff047e24 */ /* 0x000fe2000f8e00ff */
[----:B--2---:R-:W-:Y:S01]  /*7ba0*/  MOV R7, UR7 ;  /* 0x0000000700077c02 */ /* 0x004fe20008000f00 */
[----:B------:R-:W-:Y:S01]  /*7bb0*/  IMAD.U32 R6, RZ, RZ, UR6 ;  /* 0x00000006ff067e24 */ /* 0x000fe2000f8e00ff */
[----:B----4-:R-:W-:Y:S01]  /*7bc0*/  MOV R11, UR5 ;  /* 0x00000005000b7c02 */ /* 0x010fe20008000f00 */
[----:B------:R-:W-:Y:S02]  /*7bd0*/  IMAD.U32 R10, RZ, RZ, UR4 ;  /* 0x00000004ff0a7e24 */ /* 0x000fe4000f8e00ff */
[----:B------:R-:W-:Y:S07]  /*7be0*/  LEPC R20, `(.L_x_130) ;  /* 0x000000001014794e */ /* 0x000fee0000000000 */
[----:B---3-5:R-:W-:Y:S05]  /*7bf0*/  CALL.ABS.NOINC R14 ;  /* 0x000000000e007343 */ /* 0x028fea0003c00000 */
.L_x_130:
[----:B------:R-:W-:Y:S01]  /*7c00*/  LOP3.LUT P0, RZ, R150, 0x1b0, RZ, 0xc0, !PT ;  /* 0x000001b096ff7812 */ /* 0x000fe2000780c0ff */
[----:B------:R-:W-:Y:S11]  /*7c10*/  BSSY.RECONVERGENT B6, `(.L_x_131) ;  /* 0x0000013000067945 */ /* 0x000ff60003800200 */
[----:B------:R-:W-:Y:S01]  /*7c20*/  @!UPT UIADD3 URZ, UPT, UPT, URZ, URZ, URZ ;  /* 0x000000fffffff290 */ /* 0x000fe2000fffe0ff */
[----:B------:R-:W-:Y:S05]  /*7c30*/  @!P0 BRA `(.L_x_132) ;  /* 0x0000000000408947 */ /* 0x000fea0003800000 */
        /* <DEDUP_REMOVED lines=16> */
.L_x_132:
[----:B------:R-:W-:Y:S05]  /*7d40*/  BSYNC.RECONVERGENT B6 ;  /* 0x0000000000067941 */ /* 0x000fea0003800200 */
.L_x_131:
[----:B------:R-:W-:Y:S02]  /*7d50*/  R2UR UR4, R147 ;  /* 0x00000000930472ca */ /* 0x000fe400000e0000 */
[----:B------:R-:W-:Y:S02]  /*7d60*/  ISETP.NE.U32.AND P3, PT, R138, RZ, PT ;  /* 0x000000ff8a00720c */ /* 0x000fe40003f65070 */
[----:B------:R-:W-:Y:S02]  /*7d70*/  ISETP.NE.U32.AND P4, PT, R134, RZ, PT ;  /* 0x000000ff8600720c */ /* 0x000fe40003f85070 */
[----:B------:R-:W-:Y:S02]  /*7d80*/  ISETP.NE.AND.EX P3, PT, R139, RZ, PT, P3 ;  /* 0x000000ff8b00720c */ /* 0x000fe40003f65330 */
[----:B------:R-:W-:Y:S02]  /*7d90*/  PLOP3.LUT P1, PT, PT, PT, PT, 0x8, 0x80 ;  /* 0x000000000080781c */ /* 0x000fe40003f2e170 */
[----:B------:R-:W-:Y:S03]  /*7da0*/  ISETP.NE.AND.EX P4, PT, R135, RZ, PT, P4 ;  /* 0x000000ff8700720c */ /* 0x000fe60003f85340 */
[----:B------:R-:W-:Y:S06]  /*7db0*/  UISETP.NE.AND UP1, UPT, UR4, URZ, UPT ;  /* 0x000000ff0400728c */ /* 0x000fec000bf25270 */
[----:B------:R-:W-:Y:S05]  /*7dc0*/  PLOP3.LUT P0, PT, PT, PT, UP1, 0x80, 0x8 ;  /* 0x000000000008781c */ /* 0x000fea0003f0f018 */
[----:B------:R-:W1:Y:S08]  /*7dd0*/  @UP1 LDCU.64 UR4, c[0x0][0x888] ;  /* 0x00011100ff0417ac */ /* 0x000e700008000a00 */
[----:B------:R-:W-:Y:S01]  /*7de0*/  @P0 PLOP3.LUT P1, PT, P3, PT, PT, 0x80, 0x8 ;  /* 0x000000000008081c */ /* 0x000fe20001f2f070 */
[----:B-1----:R-:W-:Y:S04]  /*7df0*/  @UP1 UISETP.NE.U32.AND UP0, UPT, UR4, URZ, UPT ;  /* 0x000000ff0400128c */ /* 0x002fe8000bf05070 */
[----:B------:R-:W-:Y:S04]  /*7e00*/  @UP1 UISETP.NE.AND.EX UP0, UPT, UR5, URZ, UPT, UP0 ;  /* 0x000000ff0500128c */ /* 0x000fe8000bf05300 */
[----:B------:R-:W-:Y:S01]  /*7e10*/  @UP1 USEL UR4, URZ, 0xffffffff, UP0 ;  /* 0xffffffffff041887 */ /* 0x000fe20008000000 */
[----:B------:R-:W-:Y:S11]  /*7e20*/  @!P3 BRA `(.L_x_133) ;  /* 0x000000000030b947 */ /* 0x000ff60003800000 */
[----:B------:R-:W-:Y:S01]  /*7e30*/  ISETP.NE.U32.AND P2, PT, R136, RZ, PT ;  /* 0x000000ff8800720c */ /* 0x000fe20003f45070 */
[----:B------:R-:W1:Y:S01]  /*7e40*/  LDCU.64 UR6, c[0x0][0x358] ;  /* 0x00006b00ff0677ac */ /* 0x000e620008000a00 */
[----:B------:R-:W-:Y:S02]  /*7e50*/  IMAD.MOV.U32 R145, RZ, RZ, 0x1 ;  /* 0x00000001ff917424 */ /* 0x000fe400078e00ff */
[----:B------:R-:W-:Y:S11]  /*7e60*/  ISETP.NE.AND.EX P2, PT, R137, RZ, PT, P2 ;  /* 0x000000ff8900720c */ /* 0x000ff60003f45320 */
[----:B------:R-:W-:Y:S02]  /*7e70*/  @!UPT UIADD3 URZ, UPT, UPT, URZ, URZ, URZ ;  /* 0x000000fffffff290 */ /* 0x000fe4000fffe0ff */
[----:B------:R-:W2:Y:S01]  /*7e80*/  @P2 LDC.64 R4, c[0x0][0x888] ;  /* 0x00022200ff042b82 */ /* 0x000ea20000000a00 */
[----:B------:R-:W-:Y:S04]  /*7e90*/  @P2 IMAD R0, R138, UR49, RZ ;  /* 0x000000318a002c24 */ /* 0x000fe8000f8e02ff */
[----:B--2---:R-:W-:Y:S04]  /*7ea0*/  @P2 IMAD.WIDE R4, R0, 0x4, R4 ;  /* 0x0000000400042825 */ /* 0x004fe800078e0204 */
[----:B------:R-:W-:Y:S01]  /*7eb0*/  HFMA2 R0, -RZ, RZ, 0, 5.9604644775390625e-08 ;  /* 0x00000001ff007431 */ /* 0x000fe200000001ff */
[----:B-1---5:R1:W5:Y:S04]  /*7ec0*/  @P2 LDG.E R71, desc[UR6][R4.64] ;  /* 0x0000000604472981 */ /* 0x022368000c1e1900 */
[----:B------:R-:W-:Y:S01]  /*7ed0*/  @!P2 PRMT R145, R0, 0x7610, R145 ;  /* 0x000076100091a816 */ /* 0x000fe20000000091 */
[----:B-1----:R-:W2:Y:S06]  /*7ee0*/  @!P2 LDC R71, c[0x0][0x880] ;  /* 0x00022000ff47ab82 */ /* 0x002eac0000000800 */
.L_x_133:
[----:B------:R-:W-:Y:S05]  /*7ef0*/  @!P4 BRA `(.L_x_134) ;  /* 0x000000000024c947 */ /* 0x000fea0003800000 */
[----:B------:R-:W-:Y:S01]  /*7f00*/  ISETP.NE.U32.AND P2, PT, R132, RZ, PT ;  /* 0x000000ff8400720c */ /* 0x000fe20003f45070 */
[----:B------:R-:W1:Y:S03]  /*7f10*/  LDCU.64 UR6, c[0x0][0x358] ;  /* 0x00006b00ff0677ac */ /* 0x000e660008000a00 */
[----:B------:R-:W-:Y:S11]  /*7f20*/  ISETP.NE.AND.EX P2, PT, R133, RZ, PT, P2 ;  /* 0x000000ff8500720c */ /* 0x000ff60003f45320 */
[----:B------:R-:W-:Y:S02]  /*7f30*/  @!UPT UIADD3 URZ, UPT, UPT, URZ, URZ, URZ ;  /* 0x000000fffffff290 */ /* 0x000fe4000fffe0ff */
[----:B------:R-:W3:Y:S01]  /*7f40*/  @P2 LDC.64 R4, c[0x0][0x8a8] ;  /* 0x00022a00ff042b82 */ /* 0x000ee20000000a00 */
[----:B------:R-:W-:Y:S04]  /*7f50*/  @P2 IMAD R0, R134, UR49, RZ ;  /* 0x0000003186002c24 */ /* 0x000fe8000f8e02ff */
[----:B---3--:R-:W-:Y:S05]  /*7f60*/  @P2 IMAD.WIDE R4, R0, 0x4, R4 ;  /* 0x0000000400042825 */ /* 0x008fea00078e0204 */
[----:B-1---5:R1:W5:Y:S02]  /*7f70*/  @P2 LDG.E R70, desc[UR6][R4.64] ;  /* 0x0000000604462981 */ /* 0x022364000c1e1900 */
[----:B-1----:R-:W3:Y:S02]  /*7f80*/  @!P2 LDC R70, c[0x0][0x8a0] ;  /* 0x00022800ff46ab82 */ /* 0x002ee40000000800 */
.L_x_134:
[----:B--2--5:R-:W-:Y:S01]  /*7f90*/  @P0 FSETP.NEU.AND P4, PT, R71, RZ, PT ;  /* 0x000000ff4700020b */ /* 0x024fe20003f8d000 */
[----:B------:R-:W-:Y:S01]  /*7fa0*/  IMAD.U32 R0, RZ, RZ, UR4 ;  /* 0x00000004ff007e24 */ /* 0x000fe2000f8e00ff */
[----:B------:R-:W-:Y:S01]  /*7fb0*/  @P0 LOP3.LUT P2, RZ, R145, 0xff, RZ, 0xc0, !PT ;  /* 0x000000ff91ff0812 */ /* 0x000fe2000784c0ff */
[----:B------:R-:W-:Y:S01]  /*7fc0*/  BSSY B1, `(.L_x_135) ;  /* 0x000003e000017945 */ /* 0x000fe20003800000 */
[----:B------:R-:W-:Y:S01]  /*7fd0*/  @P0 SEL R3, RZ, 0xffffffff, P4 ;  /* 0xffffffffff030807 */ /* 0x000fe20002000000 */
[----:B------:R-:W-:Y:S01]  /*7fe0*/  IMAD.IADD R2, R69, 0x1, R2 ;  /* 0x0000000145027824 */ /* 0x000fe200078e0202 */
[----:B------:R-:W-:Y:S02]  /*7ff0*/  LEA R151, R68, UR45, 0x3 ;  /* 0x0000002d44977c11 */ /* 0x000fe4000f8e18ff */
[----:B------:R-:W-:Y:S02]  /*8000*/  CS2R R18, SRZ ;  /* 0x0000000000127805 */ /* 0x000fe4000001ff00 */
[----:B------:R-:W-:Y:S02]  /*8010*/  @P1 SEL R3, R0, R3, !P2 ;  /* 0x0000000300031207 */ /* 0x000fe40005000000 */
[----:B------:R-:W-:Y:S02]  /*8020*/  CS2R R16, SRZ ;  /* 0x0000000000107805 */ /* 0x000fe4000001ff00 */
[----:B------:R-:W-:Y:S02]  /*8030*/  PLOP3.LUT P5, PT, PT, PT, PT, 0x8, 0x80 ;  /* 0x000000000080781c */ /* 0x000fe40003fae170 */
[----:B------:R-:W-:Y:S02]  /*8040*/  CS2R R26, SRZ ;  /* 0x00000000001a7805 */ /* 0x000fe4000001ff00 */
[----:B------:R-:W-:Y:S02]  /*8050*/  @P0 LOP3.LUT R3, R3, 0x1, RZ, 0xc0, !PT ;  /* 0x0000000103030812 */ /* 0x000fe400078ec0ff */
[----:B------:R-:W-:Y:S02]  /*8060*/  CS2R R24, SRZ ;  /* 0x0000000000187805 */ /* 0x000fe4000001ff00 */
[----:B------:R-:W-:Y:S02]  /*8070*/  CS2R R30, SRZ ;  /* 0x00000000001e7805 */ /* 0x000fe4000001ff00 */
[----:B------:R-:W-:Y:S02]  /*8080*/  CS2R R28, SRZ ;  /* 0x00000000001c7805 */ /* 0x000fe4000001ff00 */
[----:B------:R-:W-:Y:S02]  /*8090*/  ISETP.NE.U32.OR P1, PT, R3, 0x1, !P0 ;  /* 0x000000010300780c */ /* 0x000fe40004725470 */
[----:B------:R-:W-:Y:S02]  /*80a0*/  CS2R R34, SRZ ;  /* 0x0000000000227805 */ /* 0x000fe4000001ff00 */
[----:B------:R-:W-:Y:S09]  /*80b0*/  CS2R R32, SRZ ;  /* 0x0000000000207805 */ /* 0x000ff2000001ff00 */
[----:B------:R-:W-:Y:S04]  /*80c0*/  @P1 SHF.L.U32 R0, R140, 0x1f, RZ ;  /* 0x0000001f8c001819 */ /* 0x000fe800000006ff */
[----:B------:R1:W2:Y:S02]  /*80d0*/  @P1 SYNCS.PHASECHK.TRANS64.TRYWAIT P0, [UR45+0x290], R0 ;  /* 0x00029000ff0015a7 */ /* 0x0002a4000800112d */
[----:B-1----:R-:W-:Y:S04]  /*80e0*/  SHF.L.U32 R0, R142, 0x1f, RZ ;  /* 0x0000001f8e007819 */ /* 0x002fe800000006ff */
[----:B------:R1:W4:Y:S01]  /*80f0*/  SYNCS.PHASECHK.TRANS64.TRYWAIT P4, [R151+URZ+0x2c0], R0 ;  /* 0x0002c000970075a7 */ /* 0x00032200080811ff */
[----:B--2---:R-:W-:Y:S01]  /*8100*/  @P1 PLOP3.LUT P5, PT, P0, PT, PT, 0x8, 0x80 ;  /* 0x000000000080181c */ /* 0x004fe200007ae170 */
[----:B------:R-:W-:Y:S01]  /*8110*/  @!UPT UIADD3 URZ, UPT, UPT, URZ, URZ, URZ ;  /* 0x000000fffffff290 */ /* 0x000fe2000fffe0ff */
[----:B-1----:R-:W-:Y:S11]  /*8120*/  @!P1 BRA `(.L_x_136) ;  /* 0x00000000009c9947 */ /* 0x002ff60003800000 */
[----:B------:R-:W-:Y:S01]  /*8130*/  ISETP.NE.U32.AND P0, PT, RZ, UR60, PT ;  /* 0x0000003cff007c0c */ /* 0x000fe2000bf05070 */
[----:B------:R-:W-:Y:S01]  /*8140*/  BSSY B0, `(.L_x_137) ;  /* 0x0000016000007945 */ /* 0x000fe20003800000 */
[----:B------:R-:W-:Y:S02]  /*8150*/  FSETP.NEU.AND P2, PT, R71, RZ, PT ;  /* 0x000000ff4700720b */ /* 0x000fe40003f4d000 */
[----:B------:R-:W-:Y:S02]  /*8160*/  CS2R R34, SRZ ;  /* 0x0000000000227805 */ /* 0x000fe4000001ff00 */
[----:B------:R-:W-:Y:S02]  /*8170*/  ISETP.NE.AND.EX P0, PT, RZ, UR61, PT, P0 ;  /* 0x0000003dff007c0c */ /* 0x000fe4000bf05300 */
[----:B------:R-:W-:Y:S02]  /*8180*/  CS2R R32, SRZ ;  /* 0x0000000000207805 */ /* 0x000fe4000001ff00 */
[----:B------:R-:W-:Y:S02]  /*8190*/  LOP3.LUT P1, RZ, R145, 0xff, RZ, 0xc0, !PT ;  /* 0x000000ff91ff7812 */ /* 0x000fe4000782c0ff */
[----:B------:R-:W-:Y:S02]  /*81a0*/  CS2R R30, SRZ ;  /* 0x00000000001e7805 */ /* 0x000fe4000001ff00 */
[----:B------:R-:W-:Y:S02]  /*81b0*/  SEL R3, RZ, 0xffffffff, P2 ;  /* 0xffffffffff037807 */ /* 0x000fe40001000000 */
[----:B------:R-:W-:Y:S02]  /*81c0*/  CS2R R28, SRZ ;  /* 0x00000000001c7805 */ /* 0x000fe4000001ff00 */
[----:B------:R-:W-:Y:S02]  /*81d0*/  SEL R4, RZ, 0xffffffff, P0 ;  /* 0xffffffffff047807 */ /* 0x000fe40000000000 */
[----:B------:R-:W-:Y:S02]  /*81e0*/  CS2R R26, SRZ ;  /* 0x00000000001a7805 */ /* 0x000fe4000001ff00 */
[----:B------:R-:W-:Y:S02]  /*81f0*/  CS2R R24, SRZ ;  /* 0x0000000000187805 */ /* 0x000fe4000001ff00 */
[----:B------:R-:W-:Y:S02]  /*8200*/  CS2R R18, SRZ ;  /* 0x0000000000127805 */ /* 0x000fe4000001ff00 */
[----:B------:R-:W-:Y:S02]  /*8210*/  @P3 SEL R3, R4, R3, !P1 ;  /* 0x0000000304033207 */ /* 0x000fe40004800000 */
[----:B------:R-:W-:Y:S02]  /*8220*/  CS2R R16, SRZ ;  /* 0x0000000000107805 */ /* 0x000fe4000001ff00 */
[----:B------:R-:W-:Y:S04]  /*8230*/  LOP3.LUT R3, R3, 0x1, RZ, 0xc0, !PT ;  /* 0x0000000103037812 */ /* 0x000fe800078ec0ff */
[----:B------:R-:W-:Y:S01]  /*8240*/  ISETP.NE.U32.AND P0, PT, R3, 0x1, PT ;  /* 0x000000010300780c */ /* 0x000fe20003f05070 */
[----:B------:R-:W-:Y:S01]  /*8250*/  @!UPT UIADD3 URZ, UPT, UPT, URZ, URZ, URZ ;  /* 0x000000fffffff290 */ /* 0x000fe2000fffe0ff */
[----:B------:R-:W-:Y:S11]  /*8260*/  @!P5 BRA `(.L_x_138) ;  /* 0x00000000000cd947 */ /* 0x000ff60003800000 */
[----:B------:R-:W-:Y:S04]  /*8270*/  SHF.L.U32 R4, R140, 0x1f, RZ ;  /* 0x0000001f8c047819 */ /* 0x000fe800000006ff */
[----:B------:R-:W1:Y:S02]  /*8280*/  SYNCS.PHASECHK.TRANS64.TRYWAIT P1, [UR45+0x290], R4 ;  /* 0x00029004ff0075a7 */ /* 0x000e64000802112d */
[----:B-1----:R-:W-:Y:S05]  /*8290*/  @!P1 BRA `(.L_x_139) ;  /* 0x0000002c00389947 */ /* 0x002fea0003800000 */
.L_x_138:
[----:B------:R-:W-:Y:S05]  /*82a0*/  BSYNC B0 ;  /* 0x0000000000007941 */ /* 0x000fea0003800000 */
.L_x_137:
[----:B------:R2:W1:Y:S01]  /*82b0*/  @P0 LDS.128 R32, [R144+UR45+0x400] ;  /* 0x0004002d90200984 */ /* 0x0004620008000c00 */
[----:B------:R-:W5:Y:S01]  /*82c0*/  S2UR UR5, SR_CgaCtaId ;  /* 0x00000000000579c3 */ /* 0x000f620000008800 */
[----:B------:R-:W-:Y:S01]  /*82d0*/  UIADD3 UR4, UPT, UPT, UR45, 0x298, URZ ;  /* 0x000002982d047890 */ /* 0x000fe2000fffe0ff */
[----:B------:R-:W-:Y:S01]  /*82e0*/  LOP3.LUT R140, R140, 0x1, RZ, 0x3c, !PT ;  /* 0x000000018c8c7812 */ /* 0x000fe200078e3cff */
[----:B------:R2:W1:Y:S04]  /*82f0*/  @P0 LDS.128 R28, [R143+0x10] ;  /* 0x000010008f1c0984 */ /* 0x0004680000000c00 */
[----:B------:R2:W1:Y:S04]  /*8300*/  @P0 LDS.128 R24, [R149+0x20] ;  /* 0x0000200095180984 */ /* 0x0004680000000c00 */
[----:B------:R2:W1:Y:S01]  /*8310*/  @P0 LDS.128 R16, [R148+0x30] ;  /* 0x0000300094100984 */ /* 0x0004620000000c00 */
[----:B------:R-:W-:Y:S01]  /*8320*/  @!PT LDS RZ, [RZ] ;  /* 0x00000000fffff984 */ /* 0x000fe20000000800 */
[----:B------:R-:W-:Y:S01]  /*8330*/  @!PT LDS RZ, [RZ] ;  /* 0x00000000fffff984 */ /* 0x000fe20000000800 */
[----:B------:R-:W-:Y:S01]  /*8340*/  @!PT LDS RZ, [RZ] ;  /* 0x00000000fffff984 */ /* 0x000fe20000000800 */
[----:B------:R-:W-:Y:S01]  /*8350*/  @!PT LDS RZ, [RZ] ;  /* 0x00000000fffff984 */ /* 0x000fe20000000800 */
[----:B------:R3:W-:Y:S06]  /*8360*/  MEMBAR.ALL.CTA ;  /* 0x0000000000007992 */ /* 0x0007ec0000008000 */
[----:B---3--:R-:W3:Y:S01]  /*8370*/  FENCE.VIEW.ASYNC.S ;  /* 0x00000000000073c6 */ /* 0x008ee20000000000 */
[----:B-----5:R-:W-:Y:S09]  /*8380*/  UPRMT UR4, UR5, 0x654, UR4 ;  /* 0x0000065405047896 */ /* 0x020ff20008000004 */
[----:B---3--:R-:W-:Y:S03]  /*8390*/  SYNCS.ARRIVE.TRANS64.RED.A1T0 RZ, [UR4], RZ ;  /* 0x000000ffffff79a7 */ /* 0x008fe60008100404 */
.L_x_136:
[----:B------:R-:W-:Y:S05]  /*83a0*/  BSYNC B1 ;  /* 0x0000000000017941 */ /* 0x000fea0003800000 */
.L_x_135:
[----:B-1----:R-:W-:Y:S04]  /*83b0*/  SHF.R.U32.HI R3, RZ, 0x15, R2 ;  /* 0x00000015ff037819 */ /* 0x002fe80000011602 */
[----:B------:R-:W-:Y:S01]  /*83c0*/  LOP3.LUT P0, RZ, R3, 0x3, R146, 0x48, !PT ;  /* 0x0000000303ff7812 */ /* 0x000fe20007804892 */
[----:B------:R-:W-:Y:S01]  /*83d0*/  @!UPT UIADD3 URZ, UPT, UPT, URZ, URZ, URZ ;  /* 0x000000fffffff290 */ /* 0x000fe2000fffe0ff */
[----:B----4-:R-:W-:Y:S11]  /*83e0*/  @P4 BRA `(.L_x_140) ;  /* 0x0000000000084947 */ /* 0x010ff60003800000 */
[----:B------:R-:W1:Y:S02]  /*83f0*/  SYNCS.PHASECHK.TRANS64.TRYWAIT P1, [R151+URZ+0x2c0], R0 ;  /* 0x0002c000970075a7 */ /* 0x000e6400080211ff */
[----:B-1----:R-:W-:Y:S05]  /*8400*/  @!P1 BRA `(.L_x_141) ;  /* 0x0000002800f49947 */ /* 0x002fea0003800000 */
.L_x_140:
[----:B------:R-:W-:Y:S05]  /*8410*/  @!P0 BRA `(.L_x_142) ;  /* 0x0000000000408947 */ /* 0x000fea0003800000 */
[----:B------:R-:W4:Y:S01]  /*8420*/  LDCU.64 UR8, c[0x4][0x70] ;  /* 0x01000e00ff0877ac */ /* 0x000f220008000a00 */
[----:B------:R-:W-:Y:S01]  /*8430*/  MOV R15, 0x0 ;  /* 0x00000000000f7802 */ /* 0x000fe20000000f00 */
[----:B------:R-:W-:Y:S02]  /*8440*/  HFMA2 R12, -RZ, RZ, 0, 5.9604644775390625e-08 ;  /* 0x00000001ff0c7431 */ /* 0x000fe400000001ff */
[----:B------:R-:W-:Y:S02]  /*8450*/  IMAD.MOV.U32 R8, RZ, RZ, 0x192 ;  /* 0x00000192ff087424 */ /* 0x000fe400078e00ff */
[----:B------:R-:W-:Y:S01]  /*8460*/  IMAD.MOV.U32 R13, RZ, RZ, RZ ;  /* 0x000000ffff0d7224 */ /* 0x000fe200078e00ff */
[----:B------:R-:W5:Y:S01]  /*8470*/  LDCU.64 UR6, c[0x4][0x78] ;  /* 0x01000f00ff0677ac */ /* 0x000f620008000a00 */
[----:B------:R-:W1:Y:S01]  /*8480*/  LDC.64 R14, c[0x4][R15] ;  /* 0x010000000f0e7b82 */ /* 0x000e620000000a00 */
[----:B------:R-:W2:Y:S01]  /*8490*/  LDCU.64 UR4, c[0x4][0x10] ;  /* 0x01000200ff0477ac */ /* 0x000ea20008000a00 */
[----:B----4-:R-:W-:Y:S01]  /*84a0*/  MOV R5, UR9 ;  /* 0x0000000900057c02 */ /* 0x010fe20008000f00 */
[----:B------:R-:W-:Y:S01]  /*84b0*/  IMAD.U32 R4, RZ, RZ, UR8 ;  /* 0x00000008ff047e24 */ /* 0x000fe2000f8e00ff */
[----:B-----5:R-:W-:Y:S01]  /*84c0*/  MOV R7, UR7 ;  /* 0x0000000700077c02 */ /* 0x020fe20008000f00 */
[----:B------:R-:W-:Y:S01]  /*84d0*/  IMAD.U32 R6, RZ, RZ, UR6 ;  /* 0x00000006ff067e24 */ /* 0x000fe2000f8e00ff */
[----:B--2---:R-:W-:Y:S01]  /*84e0*/  MOV R11, UR5 ;  /* 0x00000005000b7c02 */ /* 0x004fe20008000f00 */
[----:B------:R-:W-:Y:S02]  /*84f0*/  IMAD.U32 R10, RZ, RZ, UR4 ;  /* 0x00000004ff0a7e24 */ /* 0x000fe4000f8e00ff */
[----:B------:R-:W-:Y:S07]  /*8500*/  LEPC R20, `(.L_x_142) ;  /* 0x000000001014794e */ /* 0x000fee0000000000 */
[----:B-1-3--:R-:W-:Y:S05]  /*8510*/  CALL.ABS.NOINC R14 ;  /* 0x000000000e007343 */ /* 0x00afea0003c00000 */
.L_x_142:
[----:B------:R-:W-:Y:S01]  /*8520*/  LOP3.LUT P0, RZ, R131, 0x60, RZ, 0xc0, !PT ;  /* 0x0000006083ff7812 */ /* 0x000fe2000780c0ff */
[----:B------:R-:W-:Y:S05]  /*8530*/  WARPSYNC.ALL ;  /* 0x0000000000007948 */ /* 0x000fea0003800000 */
[----:B------:R-:W-:Y:S01]  /*8540*/  R2UR UR4, R2 ;  /* 0x00000000020472ca */ /* 0x000fe200000e0000 */
[----:B------:R-:W-:Y:S01]  /*8550*/  BSSY.RECONVERGENT B0, `(.L_x_143) ;  /* 0x000013d000007945 */ /* 0x000fe20003800200 */
[----:B------:R-:W-:Y:S02]  /*8560*/  F2FP.F16.E4M3.UNPACK_B R2, R32 ;  /* 0x00000020ff02723e */ /* 0x000fe400020006ff */
[-C--:B------:R-:W-:Y:S02]  /*8570*/  F2FP.F16.E4M3.UNPACK_B R21, R33.reuse ;  /* 0x00000021ff15723e */ /* 0x080fe400020006ff */
[----:B------:R-:W-:Y:S01]  /*8580*/  F2FP.F16.E4M3.UNPACK_B R12, R28 ;  /* 0x0000001cff0c723e */ /* 0x000fe200020006ff */
[----:B-1----:R-:W-:Y:S01]  /*8590*/  HADD2.F32 R0, -RZ, R2.H0_H0 ;  /* 0x20000002ff007230 */ /* 0x002fe20000004100 */
[----:B------:R-:W-:Y:S01]  /*85a0*/  F2FP.F16.E4M3.UNPACK_B R32, R32.H1 ;  /* 0x00000020ff20723e */ /* 0x000fe200030006ff */
[--C-:B------:R-:W-:Y:S01]  /*85b0*/  HADD2.F32 R73, -RZ, R21.reuse.H0_H0 ;  /* 0x20000015ff497230 */ /* 0x100fe20000004100 */
[----:B------:R-:W-:Y:S01]  /*85c0*/  F2FP.F16.E4M3.UNPACK_B R33, R33.H1 ;  /* 0x00000021ff21723e */ /* 0x000fe200030006ff */
[----:B------:R-:W-:Y:S01]  /*85d0*/  HADD2.F32 R74, -RZ, R21.H1_H1 ;  /* 0x30000015ff4a7230 */ /* 0x000fe20000004100 */
[-C--:B------:R-:W-:Y:S01]  /*85e0*/  F2FP.F16.E4M3.UNPACK_B R20, R34.reuse ;  /* 0x00000022ff14723e */ /* 0x080fe200020006ff */
[--C-:B------:R-:W-:Y:S01]  /*85f0*/  HADD2.F32 R3, -RZ, R32.reuse.H0_H0 ;  /* 0x20000020ff037230 */ /* 0x100fe20000004100 */
[----:B------:R-:W-:Y:S01]  /*8600*/  F2FP.F16.E4M3.UNPACK_B R15, R34.H1 ;  /* 0x00000022ff0f723e */ /* 0x000fe200030006ff */
[----:B------:R-:W-:Y:S01]  /*8610*/  HADD2.F32 R72, -RZ, R32.H1_H1 ;  /* 0x30000020ff487230 */ /* 0x000fe20000004100 */
[-C--:B------:R-:W-:Y:S01]  /*8620*/  F2FP.F16.E4M3.UNPACK_B R14, R35.reuse ;  /* 0x00000023ff0e723e */ /* 0x080fe200020006ff */
[--C-:B------:R-:W-:Y:S01]  /*8630*/  HADD2.F32 R75, -RZ, R33.reuse.H0_H0 ;  /* 0x20000021ff4b7230 */ /* 0x100fe20000004100 */
[----:B------:R-:W-:Y:S01]  /*8640*/  F2FP.F16.E4M3.UNPACK_B R13, R35.H1 ;  /* 0x00000023ff0d723e */ /* 0x000fe200030006ff */
[----:B------:R-:W-:Y:S01]  /*8650*/  HADD2.F32 R76, -RZ, R33.H1_H1 ;  /* 0x30000021ff4c7230 */ /* 0x000fe20000004100 */
[----:B------:R-:W-:Y:S01]  /*8660*/  F2FP.F16.E4M3.UNPACK_B R28, R28.H1 ;  /* 0x0000001cff1c723e */ /* 0x000fe200030006ff */
[--C-:B------:R-:W-:Y:S01]  /*8670*/  HADD2.F32 R77, -RZ, R20.reuse.H0_H0 ;  /* 0x20000014ff4d7230 */ /* 0x100fe20000004100 */
[-C--:B------:R-:W-:Y:S01]  /*8680*/  F2FP.F16.E4M3.UNPACK_B R11, R29.reuse ;  /* 0x0000001dff0b723e */ /* 0x080fe200020006ff */
        /* <DEDUP_REMOVED lines=43> */
[----:B------:R-:W-:Y:S01]  /*8940*/  IADD3 R151, PT, PT, R151, 0x2d0, RZ ;  /* 0x000002d097977810 */ /* 0x000fe20007ffe0ff */
[----:B------:R-:W-:Y:S01]  /*8950*/  HADD2.F32 R100, -RZ, R6.H1_H1 ;  /* 0x30000006ff647230 */ /* 0x000fe20000004100 */
[----:B------:R-:W-:Y:S01]  /*8960*/  IADD3 R68, PT, PT, R68, 0x1, RZ ;  /* 0x0000000144447810 */ /* 0x000fe20007ffe0ff */
[--C-:B------:R-:W-:Y:S01]  /*8970*/  HADD2.F32 R101, -RZ, R5.reuse.H0_H0 ;  /* 0x20000005ff657230 */ /* 0x100fe20000004100 */
[----:B------:R-:W-:Y:S01]  /*8980*/  LOP3.LUT R151, R151, 0xfefffff8, RZ, 0xc0, !PT ;  /* 0xfefffff897977812 */ /* 0x000fe200078ec0ff */
[----:B------:R-:W-:Y:S02]  /*8990*/  HADD2.F32 R102, -RZ, R5.H1_H1 ;  /* 0x30000005ff667230 */ /* 0x000fe40000004100 */
[--C-:B------:R-:W-:Y:S02]  /*89a0*/  HADD2.F32 R103, -RZ, R4.reuse.H0_H0 ;  /* 0x20000004ff677230 */ /* 0x100fe40000004100 */
[----:B------:R-:W-:Y:S02]  /*89b0*/  HADD2.F32 R104, -RZ, R4.H1_H1 ;  /* 0x30000004ff687230 */ /* 0x000fe40000004100 */
[----:B------:R-:W1:Y:S01]  /*89c0*/  LDTM.x64 R4, tmem[UR4] ;  /* 0x00000004000479ee */ /* 0x000e620008340000 */
[----:B------:R-:W-:Y:S01]  /*89d0*/  NOP ;  /* 0x0000000000007918 */ /* 0x000fe20000000000 */
[----:B-1----:R1:W-:Y:S01]  /*89e0*/  SYNCS.ARRIVE.TRANS64.RED.A1T0 RZ, [R151+URZ], RZ ;  /* 0x000000ff97ff79a7 */ /* 0x0023e200081004ff */
[----:B------:R-:W-:Y:S02]  /*89f0*/  HADD2.F32 R2, -RZ, R2.H1_H1 ;  /* 0x30000002ff027230 */ /* 0x000fe40000004100 */
[--C-:B------:R-:W-:Y:S02]  /*8a00*/  HADD2.F32 R105, -RZ, R106.reuse.H0_H0 ;  /* 0x2000006aff697230 */ /* 0x100fe40000004100 */
        /* <DEDUP_REMOVED lines=9> */
[C---:B---3--:R-:W-:Y:S01]  /*8aa0*/  FMUL R4, R70.reuse, R4 ;  /* 0x0000000446047220 */ /* 0x048fe20000400000 */
[C---:B------:R-:W-:Y:S01]  /*8ab0*/  FMUL R5, R70.reuse, R5 ;  /* 0x0000000546057220 */ /* 0x040fe20000400000 */
[C---:B------:R-:W-:Y:S01]  /*8ac0*/  FMUL R8, R70.reuse, R8 ;  /* 0x0000000846087220 */ /* 0x040fe20000400000 */
[C---:B------:R-:W-:Y:S01]  /*8ad0*/  FMUL R9, R70.reuse, R9 ;  /* 0x0000000946097220 */ /* 0x040fe20000400000 */
[C---:B------:R-:W-:Y:S01]  /*8ae0*/  FFMA R4, R71.reuse, R0, R4 ;  /* 0x0000000047047223 */ /* 0x040fe20000000004 */
[C---:B------:R-:W-:Y:S01]  /*8af0*/  FFMA R5, R71.reuse, R2, R5 ;  /* 0x0000000247057223 */ /* 0x040fe20000000005 */
[C---:B------:R-:W-:Y:S01]  /*8b00*/  FMUL R12, R70.reuse, R12 ;  /* 0x0000000c460c7220 */ /* 0x040fe20000400000 */
[C---:B------:R-:W-:Y:S01]  /*8b10*/  FMUL R13, R70.reuse, R13 ;  /* 0x0000000d460d7220 */ /* 0x040fe20000400000 */
[C---:B------:R-:W-:Y:S01]  /*8b20*/  FMUL R0, R70.reuse, R16 ;  /* 0x0000001046007220 */ /* 0x040fe20000400000 */
[C---:B------:R-:W-:Y:S01]  /*8b30*/  FMUL R2, R70.reuse, R17 ;  /* 0x0000001146027220 */ /* 0x040fe20000400000 */
[C---:B------:R-:W-:Y:S01]  /*8b40*/  FMUL R17, R70.reuse, R24 ;  /* 0x0000001846117220 */ /* 0x040fe20000400000 */
[--C-:B------:R-:W-:Y:S02]  /*8b50*/  HADD2.F32 R125, -RZ, R126.reuse.H0_H0 ;  /* 0x2000007eff7d7230 */ /* 0x100fe40000004100 */
[C---:B------:R-:W-:Y:S01]  /*8b60*/  FMUL R6, R70.reuse, R6 ;  /* 0x0000000646067220 */ /* 0x040fe20000400000 */
[----:B------:R-:W-:Y:S02]  /*8b70*/  HADD2.F32 R126, -RZ, R126.H1_H1 ;  /* 0x3000007eff7e7230 */ /* 0x000fe40000004100 */
[C---:B------:R-:W-:Y:S01]  /*8b80*/  FMUL R7, R70.reuse, R7 ;  /* 0x0000000746077220 */ /* 0x040fe20000400000 */
[C---:B------:R-:W-:Y:S01]  /*8b90*/  FMUL R10, R70.reuse, R10 ;  /* 0x0000000a460a7220 */ /* 0x040fe20000400000 */
[C---:B------:R-:W-:Y:S01]  /*8ba0*/  FFMA R6, R71.reuse, R3, R6 ;  /* 0x0000000347067223 */ /* 0x040fe20000000006 */
[C---:B------:R-:W-:Y:S01]  /*8bb0*/  FMUL R11, R70.reuse, R11 ;  /* 0x0000000b460b7220 */ /* 0x040fe20000400000 */
[C---:B------:R-:W-:Y:S01]  /*8bc0*/  FFMA R7, R71.reuse, R72, R7 ;  /* 0x0000004847077223 */ /* 0x040fe20000000007 */
[C---:B------:R-:W-:Y:S01]  /*8bd0*/  FFMA R8, R71.reuse, R73, R8 ;  /* 0x0000004947087223 */ /* 0x040fe20000000008 */
[C---:B------:R-:W-:Y:S01]  /*8be0*/  FFMA R9, R71.reuse, R74, R9 ;  /* 0x0000004a47097223 */ /* 0x040fe20000000009 */
[C---:B------:R-:W-:Y:S01]  /*8bf0*/  FFMA R10, R71.reuse, R75, R10 ;  /* 0x0000004b470a7223 */ /* 0x040fe2000000000a */
[C---:B------:R-:W-:Y:S01]  /*8c00*/  FFMA R11, R71.reuse, R76, R11 ;  /* 0x0000004c470b7223 */ /* 0x040fe2000000000b */
[C---:B------:R-:W-:Y:S01]  /*8c10*/  FFMA R12, R71.reuse, R77, R12 ;  /* 0x0000004d470c7223 */ /* 0x040fe2000000000c */
[----:B------:R-:W-:Y:S01]  /*8c20*/  FFMA R13, R71, R78, R13 ;  /* 0x0000004e470d7223 */ /* 0x000fe2000000000d */
[----:B------:R-:W-:Y:S01]  /*8c30*/  F2FP.SATFINITE.E4M3.F32.PACK_AB_MERGE_C R76, R7, R6, RZ ;  /* 0x00000006074c723e */ /* 0x000fe200048070ff */
[--C-:B------:R-:W-:Y:S02]  /*8c40*/  HADD2.F32 R74, -RZ, R129.reuse.H0_H0 ;  /* 0x20000081ff4a7230 */ /* 0x100fe40000004100 */
[C---:B------:R-:W-:Y:S01]  /*8c50*/  FMUL R7, R70.reuse, R20 ;  /* 0x0000001446077220 */ /* 0x040fe20000400000 */
[----:B------:R-:W-:Y:S01]  /*8c60*/  HADD2.F32 R75, -RZ, R129.H1_H1 ;  /* 0x30000081ff4b7230 */ /* 0x000fe20000004100 */
[----:B------:R-:W-:Y:S01]  /*8c70*/  F2FP.SATFINITE.E4M3.F32.PACK_AB_MERGE_C R129, R11, R10, RZ ;  /* 0x0000000a0b81723e */ /* 0x000fe200048070ff */
        /* <DEDUP_REMOVED lines=12> */
[----:B------:R-:W-:Y:S01]  /*8d40*/  FFMA R3, R71, R83, R3 ;  /* 0x0000005347037223 */ /* 0x000fe20000000003 */
[C---:B------:R-:W-:Y:S01]  /*8d50*/  FMUL R25, R70.reuse, R32 ;  /* 0x0000002046197220 */ /* 0x040fe20000400000 */
[----:B------:R-:W-:Y:S01]  /*8d60*/  F2FP.SATFINITE.E4M3.F32.PACK_AB_MERGE_C R14, R15, R14, RZ ;  /* 0x0000000e0f0e723e */ /* 0x000fe200048070ff */
[C---:B------:R-:W-:Y:S01]  /*8d70*/  FMUL R6, R70.reuse, R19 ;  /* 0x0000001346067220 */ /* 0x040fe20000400000 */
[C---:B------:R-:W-:Y:S01]  /*8d80*/  FMUL R11, R70.reuse, R22 ;  /* 0x00000016460b7220 */ /* 0x040fe20000400000 */
[C---:B------:R-:W-:Y:S01]  /*8d90*/  FMUL R22, R70.reuse, R29 ;  /* 0x0000001d46167220 */ /* 0x040fe20000400000 */
[C---:B------:R-:W-:Y:S01]  /*8da0*/  FMUL R29, R70.reuse, R36 ;  /* 0x00000024461d7220 */ /* 0x040fe20000400000 */
[C---:B------:R-:W-:Y:S01]  /*8db0*/  FFMA R6, R71.reuse, R84, R6 ;  /* 0x0000005447067223 */ /* 0x040fe20000000006 */
[C---:B------:R-:W-:Y:S01]  /*8dc0*/  FFMA R7, R71.reuse, R85, R7 ;  /* 0x0000005547077223 */ /* 0x040fe20000000007 */
[C---:B------:R-:W-:Y:S01]  /*8dd0*/  FFMA R10, R71.reuse, R86, R10 ;  /* 0x00000056470a7223 */ /* 0x040fe2000000000a */
[C---:B------:R-:W-:Y:S01]  /*8de0*/  FFMA R11, R71.reuse, R87, R11 ;  /* 0x00000057470b7223 */ /* 0x040fe2000000000b */
[----:B------:R-:W-:Y:S01]  /*8df0*/  FMUL R16, R70, R23 ;  /* 0x0000001746107220 */ /* 0x000fe20000400000 */
[----:B------:R-:W-:Y:S01]  /*8e00*/  F2FP.SATFINITE.E4M3.F32.PACK_AB_MERGE_C R3, R6, R3, RZ ;  /* 0x000000030603723e */ /* 0x000fe200048070ff */
        /* <DEDUP_REMOVED lines=10> */
[----:B------:R-:W-:Y:S01]  /*8eb0*/  FMUL R30, R70, R37 ;  /* 0x00000025461e7220 */ /* 0x000fe20000400000 */
[----:B------:R-:W-:Y:S01]  /*8ec0*/  F2FP.SATFINITE.E4M3.F32.PACK_AB_MERGE_C R16, R10, R7, R16 ;  /* 0x000000070a10723e */ /* 0x000fe20004807010 */
        /* <DEDUP_REMOVED lines=23> */
[----:B------:R-:W-:Y:S01]  /*9040*/  FFMA R31, R71, R103, R31 ;  /* 0x00000067471f7223 */ /* 0x000fe2000000001f */
[----:B------:R-:W-:Y:S01]  /*9050*/  FMUL R45, R70, R52 ;  /* 0x00000034462d7220 */ /* 0x000fe20000400000 */
[----:B------:R-:W-:Y:S01]  /*9060*/  F2FP.SATFINITE.E4M3.F32.PACK_AB_MERGE_C R19, R28, R27, RZ ;  /* 0x0000001b1c13723e */ /* 0x000fe200048070ff */
[C---:B------:R-:W-:Y:S01]  /*9070*/  FMUL R52, R70.reuse, R59 ;  /* 0x0000003b46347220 */ /* 0x040fe20000400000 */
[C---:B------:R-:W-:Y:S01]  /*9080*/  FMUL R59, R70.reuse, R66 ;  /* 0x00000042463b7220 */ /* 0x040fe20000400000 */
[----:B------:R-:W-:Y:S01]  /*9090*/  F2FP.SATFINITE.E4M3.F32.PACK_AB_MERGE_C R66, R13, R12, R14 ;  /* 0x0000000c0d42723e */ /* 0x000fe2000480700e */
[----:B------:R-:W-:Y:S01]  /*90a0*/  FMUL R32, R70, R39 ;  /* 0x0000002746207220 */ /* 0x000fe20000400000 */
[--C-:B------:R-:W-:Y:S01]  /*90b0*/  HADD2.F32 R107, -RZ, R108.reuse.H0_H0 ;  /* 0x2000006cff6b7230 */ /* 0x100fe20000004100 */
[----:B------:R-:W-:Y:S01]  /*90c0*/  F2FP.SATFINITE.E4M3.F32.PACK_AB_MERGE_C R19, R26, R25, R19 ;  /* 0x000000191a13723e */ /* 0x000fe20004807013 */
[----:B------:R-:W-:Y:S02]  /*90d0*/  HADD2.F32 R108, -RZ, R108.H1_H1 ;  /* 0x3000006cff6c7230 */ /* 0x000fe40000004100 */
[C---:B------:R-:W-:Y:S01]  /*90e0*/  FFMA R32, R71.reuse, R104, R32 ;  /* 0x0000006847207223 */ /* 0x040fe20000000020 */
[C---:B------:R-:W-:Y:S01]  /*90f0*/  FFMA R33, R71.reuse, R105, R33 ;  /* 0x0000006947217223 */ /* 0x040fe20000000021 */
[C---:B------:R-:W-:Y:S01]  /*9100*/  FFMA R34, R71.reuse, R106, R34 ;  /* 0x0000006a47227223 */ /* 0x040fe20000000022 */
[C---:B------:R-:W-:Y:S01]  /*9110*/  FMUL R35, R70.reuse, R42 ;  /* 0x0000002a46237220 */ /* 0x040fe20000400000 */
[----:B------:R-:W-:Y:S01]  /*9120*/  FMUL R42, R70, R49 ;  /* 0x00000031462a7220 */ /* 0x000fe20000400000 */
[----:B------:R-:W-:Y:S01]  /*9130*/  F2FP.SATFINITE.E4M3.F32.PACK_AB_MERGE_C R32, R32, R31, RZ ;  /* 0x0000001f2020723e */ /* 0x000fe200048070ff */
[C---:B------:R-:W-:Y:S01]  /*9140*/  FMUL R49, R70.reuse, R56 ;  /* 0x0000003846317220 */ /* 0x040fe20000400000 */
[C---:B------:R-:W-:Y:S01]  /*9150*/  FMUL R36, R70.reuse, R43 ;  /* 0x0000002b46247220 */ /* 0x040fe20000400000 */
[--C-:B------:R-:W-:Y:S02]  /*9160*/  HADD2.F32 R111, -RZ, R112.reuse.H0_H0 ;  /* 0x20000070ff6f7230 */ /* 0x100fe40000004100 */
[C---:B------:R-:W-:Y:S01]  /*9170*/  FFMA R35, R71.reuse, R107, R35 ;  /* 0x0000006b47237223 */ /* 0x040fe20000000023 */
[----:B------:R-:W-:Y:S02]  /*9180*/  HADD2.F32 R112, -RZ, R112.H1_H1 ;  /* 0x30000070ff707230 */ /* 0x000fe40000004100 */
[C---:B------:R-:W-:Y:S01]  /*9190*/  FMUL R39, R70.reuse, R46 ;  /* 0x0000002e46277220 */ /* 0x040fe20000400000 */
[C---:B------:R-:W-:Y:S01]  /*91a0*/  FFMA R36, R71.reuse, R108, R36 ;  /* 0x0000006c47247223 */ /* 0x040fe20000000024 */
[C---:B------:R-:W-:Y:S01]  /*91b0*/  FMUL R40, R70.reuse, R47 ;  /* 0x0000002f46287220 */ /* 0x040fe20000400000 */
[C---:B------:R-:W-:Y:S01]  /*91c0*/  FFMA R37, R71.reuse, R109, R37 ;  /* 0x0000006d47257223 */ /* 0x040fe20000000025 */
[C---:B------:R-:W-:Y:S01]  /*91d0*/  FFMA R38, R71.reuse, R110, R38 ;  /* 0x0000006e47267223 */ /* 0x040fe20000000026 */
        /* <DEDUP_REMOVED lines=8> */
[C---:B------:R-:W-:Y:S01]  /*9260*/  FMUL R46, R70.reuse, R53 ;  /* 0x00000035462e7220 */ /* 0x040fe20000400000 */
[--C-:B------:R-:W-:Y:S02]  /*9270*/  HADD2.F32 R119, -RZ, R120.reuse.H0_H0 ;  /* 0x20000078ff777230 */ /* 0x100fe40000004100 */
[C---:B------:R-:W-:Y:S01]  /*9280*/  FMUL R50, R70.reuse, R57 ;  /* 0x0000003946327220 */ /* 0x040fe20000400000 */
[C---:B------:R-:W-:Y:S01]  /*9290*/  FMUL R51, R70.reuse, R58 ;  /* 0x0000003a46337220 */ /* 0x040fe20000400000 */
[C---:B------:R-:W-:Y:S01]  /*92a0*/  FMUL R53, R70.reuse, R60 ;  /* 0x0000003c46357220 */ /* 0x040fe20000400000 */
[C---:B------:R-:W-:Y:S01]  /*92b0*/  FFMA R43, R71.reuse, R115, R43 ;  /* 0x00000073472b7223 */ /* 0x040fe2000000002b */
[----:B------:R-:W-:Y:S02]  /*92c0*/  HADD2.F32 R120, -RZ, R120.H1_H1 ;  /* 0x30000078ff787230 */ /* 0x000fe40000004100 */
[C---:B------:R-:W-:Y:S01]  /*92d0*/  FMUL R47, R70.reuse, R54 ;  /* 0x00000036462f7220 */ /* 0x040fe20000400000 */
[C---:B------:R-:W-:Y:S01]  /*92e0*/  FMUL R57, R70.reuse, R64 ;  /* 0x0000004046397220 */ /* 0x040fe20000400000 */
[C---:B------:R-:W-:Y:S01]  /*92f0*/  FMUL R58, R70.reuse, R65 ;  /* 0x00000041463a7220 */ /* 0x040fe20000400000 */
[C---:B------:R-:W-:Y:S01]  /*9300*/  FMUL R60, R70.reuse, R67 ;  /* 0x00000043463c7220 */ /* 0x040fe20000400000 */
[----:B------:R-:W-:Y:S01]  /*9310*/  FFMA R44, R71, R116, R44 ;  /* 0x00000074472c7223 */ /* 0x000fe2000000002c */
[----:B------:R-:W-:Y:S01]  /*9320*/  FMUL R48, R70, R55 ;  /* 0x0000003746307220 */ /* 0x000fe20000400000 */
[----:B------:R-:W-:Y:S01]  /*9330*/  F2FP.SATFINITE.E4M3.F32.PACK_AB_MERGE_C R64, R5, R4, R76 ;  /* 0x000000040540723e */ /* 0x000fe2000480704c */
[----:B------:R-:W-:Y:S01]  /*9340*/  FFMA R45, R71, R117, R45 ;  /* 0x00000075472d7223 */ /* 0x000fe2000000002d */
[----:B------:R-:W-:Y:S01]  /*9350*/  F2FP.SATFINITE.E4M3.F32.PACK_AB_MERGE_C R65, R9, R8, R129 ;  /* 0x000000080941723e */ /* 0x000fe20004807081 */
[C---:B------:R-:W-:Y:S01]  /*9360*/  FFMA R46, R71.reuse, R118, R46 ;  /* 0x00000076472e7223 */ /* 0x040fe2000000002e */
[----:B------:R-:W-:Y:S01]  /*9370*/  F2FP.SATFINITE.E4M3.F32.PACK_AB_MERGE_C R67, R2, R0, R3 ;  /* 0x000000000243723e */ /* 0x000fe20004807003 */
[--C-:B------:R-:W-:Y:S02]  /*9380*/  HADD2.F32 R123, -RZ, R124.reuse.H0_H0 ;  /* 0x2000007cff7b7230 */ /* 0x100fe40000004100 */
[C---:B------:R-:W-:Y:S01]  /*9390*/  FFMA R47, R71.reuse, R119, R47 ;  /* 0x00000077472f7223 */ /* 0x040fe2000000002f */
[----:B------:R-:W-:Y:S02]  /*93a0*/  HADD2.F32 R124, -RZ, R124.H1_H1 ;  /* 0x3000007cff7c7230 */ /* 0x000fe40000004100 */
[C---:B------:R-:W-:Y:S01]  /*93b0*/  FFMA R48, R71.reuse, R120, R48 ;  /* 0x0000007847307223 */ /* 0x040fe20000000030 */
[----:B------:R1:W-:Y:S01]  /*93c0*/  STS.128 [R144+UR45+0x2400], R64 ;  /* 0x0024004090007988 */ /* 0x0003e20008000c2d */
[C---:B------:R-:W-:Y:S01]  /*93d0*/  FFMA R49, R71.reuse, R121, R49 ;  /* 0x0000007947317223 */ /* 0x040fe20000000031 */
[C---:B------:R-:W-:Y:S01]  /*93e0*/  FFMA R50, R71.reuse, R122, R50 ;  /* 0x0000007a47327223 */ /* 0x040fe20000000032 */
[C---:B------:R-:W-:Y:S01]  /*93f0*/  FMUL R54, R70.reuse, R61 ;  /* 0x0000003d46367220 */ /* 0x040fe20000400000 */
[--C-:B------:R-:W-:Y:S02]  /*9400*/  HADD2.F32 R127, -RZ, R128.reuse.H0_H0 ;  /* 0x20000080ff7f7230 */ /* 0x100fe40000004100 */
[C---:B------:R-:W-:Y:S01]  /*9410*/  FFMA R51, R71.reuse, R123, R51 ;  /* 0x0000007b47337223 */ /* 0x040fe20000000033 */
[----:B------:R-:W-:Y:S02]  /*9420*/  HADD2.F32 R128, -RZ, R128.H1_H1 ;  /* 0x30000080ff807230 */ /* 0x000fe40000004100 */
[----:B------:R-:W-:Y:S01]  /*9430*/  FMUL R55, R70, R62 ;  /* 0x0000003e46377220 */ /* 0x000fe20000400000 */
[----:B------:R1:W-:Y:S01]  /*9440*/  STS.128 [R143+0x2010], R16 ;  /* 0x002010108f007388 */ /* 0x0003e20000000c00 */
[----:B------:R-:W-:Y:S01]  /*9450*/  F2FP.SATFINITE.E4M3.F32.PACK_AB_MERGE_C R35, R36, R35, RZ ;  /* 0x000000232423723e */ /* 0x000fe200048070ff */
[C---:B------:R-:W-:Y:S01]  /*9460*/  FFMA R52, R71.reuse, R124, R52 ;  /* 0x0000007c47347223 */ /* 0x040fe20000000034 */
[----:B------:R-:W-:Y:S01]  /*9470*/  FMUL R56, R70, R63 ;  /* 0x0000003f46387220 */ /* 0x000fe20000400000 */
[C---:B------:R-:W-:Y:S01]  /*9480*/  FFMA R53, R71.reuse, R125, R53 ;  /* 0x0000007d47357223 */ /* 0x040fe20000000035 */
[C---:B------:R-:W-:Y:S01]  /*9490*/  FFMA R54, R71.reuse, R126, R54 ;  /* 0x0000007e47367223 */ /* 0x040fe20000000036 */
[C---:B------:R-:W-:Y:S01]  /*94a0*/  FFMA R55, R71.reuse, R127, R55 ;  /* 0x0000007f47377223 */ /* 0x040fe20000000037 */
[C---:B------:R-:W-:Y:S01]  /*94b0*/  FFMA R56, R71.reuse, R128, R56 ;  /* 0x0000008047387223 */ /* 0x040fe20000000038 */
[----:B------:R-:W-:Y:S01]  /*94c0*/  F2FP.SATFINITE.E4M3.F32.PACK_AB_MERGE_C R39, R40, R39, RZ ;  /* 0x000000272827723e */ /* 0x000fe200048070ff */
[C---:B------:R-:W-:Y:S01]  /*94d0*/  FFMA R57, R71.reuse, R72, R57 ;  /* 0x0000004847397223 */ /* 0x040fe20000000039 */
[----:B------:R-:W-:Y:S01]  /*94e0*/  F2FP.SATFINITE.E4M3.F32.PACK_AB_MERGE_C R43, R44, R43, RZ ;  /* 0x0000002b2c2b723e */ /* 0x000fe200048070ff */
[C---:B------:R-:W-:Y:S01]  /*94f0*/  FFMA R58, R71.reuse, R73, R58 ;  /* 0x00000049473a7223 */ /* 0x040fe2000000003a */
[C---:B------:R-:W-:Y:S01]  /*9500*/  FFMA R59, R71.reuse, R74, R59 ;  /* 0x0000004a473b7223 */ /* 0x040fe2000000003b */
[----:B------:R-:W-:Y:S01]  /*9510*/  F2FP.SATFINITE.E4M3.F32.PACK_AB_MERGE_C R33, R34, R33, R35 ;  /* 0x000000212221723e */ /* 0x000fe20004807023 */
[----:B------:R-:W-:Y:S01]  /*9520*/  FFMA R60, R71, R75, R60 ;  /* 0x0000004b473c7223 */ /* 0x000fe2000000003c */
[----:B------:R-:W-:Y:S02]  /*9530*/  F2FP.SATFINITE.E4M3.F32.PACK_AB_MERGE_C R32, R30, R29, R32 ;  /* 0x0000001d1e20723e */ /* 0x000fe40004807020 */
[----:B------:R-:W-:Y:S02]  /*9540*/  F2FP.SATFINITE.E4M3.F32.PACK_AB_MERGE_C R34, R38, R37, R39 ;  /* 0x000000252622723e */ /* 0x000fe40004807027 */
[----:B------:R-:W-:Y:S02]  /*9550*/  F2FP.SATFINITE.E4M3.F32.PACK_AB_MERGE_C R35, R42, R41, R43 ;  /* 0x000000292a23723e */ /* 0x000fe4000480702b */
[----:B------:R-:W-:Y:S02]  /*9560*/  F2FP.SATFINITE.E4M3.F32.PACK_AB_MERGE_C R51, R52, R51, RZ ;  /* 0x000000333433723e */ /* 0x000fe400048070ff */
[----:B------:R-:W-:Y:S01]  /*9570*/  F2FP.SATFINITE.E4M3.F32.PACK_AB_MERGE_C R48, R48, R47, RZ ;  /* 0x0000002f3030723e */ /* 0x000fe200048070ff */
[----:B------:R1:W-:Y:S01]  /*9580*/  STS.128 [R149+0x2020], R32 ;  /* 0x0020202095007388 */ /* 0x0003e20000000c00 */
[----:B------:R-:W-:Y:S02]  /*9590*/  F2FP.SATFINITE.E4M3.F32.PACK_AB_MERGE_C R55, R56, R55, RZ ;  /* 0x000000373837723e */ /* 0x000fe400048070ff */
[----:B------:R-:W-:Y:S02]  /*95a0*/  F2FP.SATFINITE.E4M3.F32.PACK_AB_MERGE_C R59, R60, R59, RZ ;  /* 0x0000003b3c3b723e */ /* 0x000fe400048070ff */
[----:B------:R-:W-:Y:S02]  /*95b0*/  F2FP.SATFINITE.E4M3.F32.PACK_AB_MERGE_C R49, R50, R49, R51 ;  /* 0x000000313231723e */ /* 0x000fe40004807033 */
[----:B------:R-:W-:Y:S02]  /*95c0*/  F2FP.SATFINITE.E4M3.F32.PACK_AB_MERGE_C R48, R46, R45, R48 ;  /* 0x0000002d2e30723e */ /* 0x000fe40004807030 */
[----:B------:R-:W-:Y:S02]  /*95d0*/  F2FP.SATFINITE.E4M3.F32.PACK_AB_MERGE_C R50, R54, R53, R55 ;  /* 0x000000353632723e */ /* 0x000fe40004807037 */
[----:B------:R-:W-:Y:S05]  /*95e0*/  F2FP.SATFINITE.E4M3.F32.PACK_AB_MERGE_C R51, R58, R57, R59 ;  /* 0x000000393a33723e */ /* 0x000fea000480703b */
[----:B------:R1:W-:Y:S01]  /*95f0*/  STS.128 [R148+0x2030], R48 ;  /* 0x0020303094007388 */ /* 0x0003e20000000c00 */
[----:B------:R-:W-:Y:S01]  /*9600*/  @!PT LDS RZ, [RZ] ;  /* 0x00000000fffff984 */ /* 0x000fe20000000800 */
[----:B------:R-:W-:Y:S01]  /*9610*/  @!PT LDS RZ, [RZ] ;  /* 0x00000000fffff984 */ /* 0x000fe20000000800 */
[----:B------:R-:W-:Y:S01]  /*9620*/  @!PT LDS RZ, [RZ] ;  /* 0x00000000fffff984 */ /* 0x000fe20000000800 */
[----:B------:R-:W-:Y:S01]  /*9630*/  @!PT LDS RZ, [RZ] ;  /* 0x00000000fffff984 */ /* 0x000fe20000000800 */
[----:B------:R3:W-:Y:S07]  /*9640*/  MEMBAR.ALL.CTA ;  /* 0x0000000000007992 */ /* 0x0007ee0000008000 */
[----:B---3--:R-:W3:Y:S02]  /*9650*/  FENCE.VIEW.ASYNC.S ;  /* 0x00000000000073c6 */ /* 0x008ee40000000000 */
[----:B---3--:R-:W-:Y:S06]  /*9660*/  BAR.SYNC.DEFER_BLOCKING 0x1, 0x80 ;  /* 0x0042000000007b1d */ /* 0x008fec0000010000 */
[----:B------:R-:W-:Y:S05]  /*9670*/  @P0 BRA `(.L_x_144) ;  /* 0x0000000000a80947 */ /* 0x000fea0003800000 */
[----:B------:R-:W-:Y:S01]  /*9680*/  ULOP3.LUT UR4, UR44, UR58, URZ, 0x3c, !UPT ;  /* 0x0000003a2c047292 */ /* 0x000fe2000f8e3cff */
[----:B------:R-:W-:Y:S01]  /*9690*/  IMAD.U32 R3, RZ, RZ, UR58 ;  /* 0x0000003aff037e24 */ /* 0x000fe2000f8e00ff */
[----:B------:R-:W3:Y:S01]  /*96a0*/  LDCU.64 UR6, c[0x0][0x348] ;  /* 0x00006900ff0677ac */ /* 0x000ee20008000a00 */
[----:B------:R-:W-:Y:S03]  /*96b0*/  IMAD.U32 R0, RZ, RZ, UR44 ;  /* 0x0000002cff007e24 */ /* 0x000fe6000f8e00ff */
[----:B------:R-:W-:Y:S01]  /*96c0*/  IABS R3, R3 ;  /* 0x0000000300037213 */ /* 0x000fe20000000000 */
[----:B------:R-:W-:Y:S01]  /*96d0*/  USHF.L.U32 UR9, UR46, 0x6, URZ ;  /* 0x000000062e097899 */ /* 0x000fe200080006ff */
[----:B------:R-:W-:Y:S01]  /*96e0*/  IABS R0, R0 ;  /* 0x0000000000007213 */ /* 0x000fe20000000000 */
[----:B------:R-:W-:Y:S01]  /*96f0*/  USHF.L.U32 UR10, UR47, 0x7, URZ ;  /* 0x000000072f0a7899 */ /* 0x000fe200080006ff */
[----:B------:R-:W4:Y:S01]  /*9700*/  I2F.RP R4, R3 ;  /* 0x0000000300047306 */ /* 0x000f220000209400 */
[----:B------:R-:W-:Y:S02]  /*9710*/  UISETP.GE.AND UP0, UPT, UR4, URZ, UPT ;  /* 0x000000ff0400728c */ /* 0x000fe4000bf06270 */
[----:B------:R-:W-:Y:S02]  /*9720*/  UISETP.NE.AND UP1, UPT, UR58, URZ, UPT ;  /* 0x000000ff3a00728c */ /* 0x000fe4000bf25270 */
[----:B------:R-:W-:Y:S06]  /*9730*/  UIADD3 UR4, UPT, UPT, UR45, 0x2400, URZ ;  /* 0x000024002d047890 */ /* 0x000fec000fffe0ff */
[----:B------:R-:W-:Y:S01]  /*9740*/  IMAD.U32 R150, RZ, RZ, UR4 ;  /* 0x00000004ff967e24 */ /* 0x000fe2000f8e00ff */
[----:B----4-:R-:W4:Y:S04]  /*9750*/  MUFU.RCP R4, R4 ;  /* 0x0000000400047308 */ /* 0x010f280000001000 */
[----:B------:R-:W-:Y:S01]  /*9760*/  R2UR UR8, R150 ;  /* 0x00000000960872ca */ /* 0x000fe200000e0000 */
[----:B----4-:R-:W-:Y:S05]  /*9770*/  VIADD R4, R4, 0xffffffe ;  /* 0x0ffffffe04047836 */ /* 0x010fea0000000000 */
[----:B------:R-:W4:Y:S02]  /*9780*/  F2I.FTZ.U32.TRUNC.NTZ R5, R4 ;  /* 0x0000000400057305 */ /* 0x000f24000021f000 */
[----:B----4-:R-:W-:Y:S02]  /*9790*/  IADD3 R2, PT, PT, RZ, -R5, RZ ;  /* 0x80000005ff027210 */ /* 0x010fe40007ffe0ff */
[----:B------:R-:W-:Y:S03]  /*97a0*/  MOV R4, RZ ;  /* 0x000000ff00047202 */ /* 0x000fe60000000f00 */
        /* <DEDUP_REMOVED lines=9> */
[----:B------:R-:W-:Y:S11]  /*9840*/  ISETP.GE.U32.AND P1, PT, R0, R3, PT ;  /* 0x000000030000720c */ /* 0x000ff60003f26070 */
[----:B------:R-:W-:Y:S02]  /*9850*/  @!UPT UIADD3 URZ, UPT, UPT, URZ, URZ, URZ ;  /* 0x000000fffffff290 */ /* 0x000fe4000fffe0ff */
[----:B------:R-:W-:Y:S04]  /*9860*/  @P1 IADD3 R5, PT, PT, R5, 0x1, RZ ;  /* 0x0000000105051810 */ /* 0x000fe80007ffe0ff */
[----:B------:R-:W-:Y:S11]  /*9870*/  R2UR UR12, R5 ;  /* 0x00000000050c72ca */ /* 0x000ff600000e0000 */
[----:B------:R-:W-:Y:S02]  /*9880*/  @!UPT UIADD3 URZ, UPT, UPT, URZ, URZ, URZ ;  /* 0x000000fffffff290 */ /* 0x000fe4000fffe0ff */
[----:B------:R-:W-:Y:S02]  /*9890*/  @!UP0 UIADD3 UR12, UPT, UPT, -UR12, URZ, URZ ;  /* 0x000000ff0c0c8290 */ /* 0x000fe4000fffe1ff */
[----:B------:R-:W-:Y:S02]  /*98a0*/  @!UP1 ULOP3.LUT UR12, URZ, UR58, URZ, 0x33, !UPT ;  /* 0x0000003aff0c9292 */ /* 0x000fe4000f8e33ff */
[----:B---3--:R-:W-:Y:S02]  /*98b0*/  UIADD3 UR4, UP0, UPT, UR6, 0x680, URZ ;  /* 0x0000068006047890 */ /* 0x008fe4000ff1e0ff */
[----:B------:R-:W-:Y:S04]  /*98c0*/  UIADD3 UR5, UPT, UPT, -UR12, URZ, URZ ;  /* 0x000000ff0c057290 */ /* 0x000fe8000fffe1ff */
[----:B------:R-:W-:Y:S02]  /*98d0*/  UIMAD UR11, UR58, UR5, UR44 ;  /* 0x000000053a0b72a4 */ /* 0x000fe4000f8e022c */
[----:B------:R-:W-:Y:S09]  /*98e0*/  UIADD3.X UR5, UPT, UPT, URZ, UR7, URZ, UP0, !UPT ;  /* 0x00000007ff057290 */ /* 0x000ff200087fe4ff */
[----:B------:R3:W-:Y:S01]  /*98f0*/  UTMASTG.4D [UR8], [UR4] ;  /* 0x00000008040073b5 */ /* 0x0007e20008018000 */
[----:B------:R0:W-:Y:S01]  /*9900*/  UTMACMDFLUSH ;  /* 0x00000000000079b7 */ /* 0x0001e20000000000 */
[----:B---3--:R-:W-:Y:S04]  /*9910*/  DEPBAR.LE SB0, 0x0 ;  /* 0x000080000000791a */ /* 0x008fe80000000000 */
.L_x_144:
[----:B------:R-:W-:Y:S05]  /*9920*/  BSYNC.RECONVERGENT B0 ;  /* 0x0000000000007941 */ /* 0x000fea0003800200 */
.L_x_143:
[----:B------:R-:W-:Y:S01]  /*9930*/  BAR.SYNC.DEFER_BLOCKING 0x1, 0x80 ;  /* 0x0042000000007b1d */ /* 0x000fe20000010000 */
[C---:B------:R-:W-:Y:S01]  /*9940*/  ISETP.NE.AND P0, PT, R68.reuse, 0x2, PT ;  /* 0x000000024400780c */ /* 0x040fe20003f05270 */
[----:B------:R-:W-:Y:S01]  /*9950*/  UISETP.NE.AND UP0, UPT, UR50, URZ, UPT ;  /* 0x000000ff3200728c */ /* 0x000fe2000bf05270 */
[----:B------:R-:W-:Y:S01]  /*9960*/  LOP3.LUT R141, R141, 0x1, RZ, 0x3c, !PT ;  /* 0x000000018d8d7812 */ /* 0x000fe200078e3cff */
[----:B------:R-:W-:Y:S01]  /*9970*/  UIADD3 UR26, UPT, UPT, UR36, UR63, URZ ;  /* 0x0000003f241a7290 */ /* 0x000fe2000fffe0ff */
[----:B------:R-:W-:Y:S01]  /*9980*/  SEL R0, RZ, 0x1, P0 ;  /* 0x00000001ff007807 */ /* 0x000fe20000000000 */
[----:B------:R-:W-:Y:S01]  /*9990*/  UIADD3 UR47, UPT, UPT, UR37, UR62, URZ ;  /* 0x0000003e252f7290 */ /* 0x000fe2000fffe0ff */
[----:B------:R-:W-:Y:S02]  /*99a0*/  SEL R68, R68, RZ, P0 ;  /* 0x000000ff44447207 */ /* 0x000fe40000000000 */
[----:B------:R-:W-:Y:S01]  /*99b0*/  LOP3.LUT R142, R142, R0, RZ, 0x3c, !PT ;  /* 0x000000008e8e7212 */ /* 0x000fe200078e3cff */
[----:B------:R-:W-:Y:S01]  /*99c0*/  UMOV UR49, UR57 ;  /* 0x0000003900317c82 */ /* 0x000fe20008000000 */
[----:B------:R-:W-:Y:S07]  /*99d0*/  BRA.U UP0, `(.L_x_145) ;  /* 0xffffffd900247547 */ /* 0x000fee000b83ffff */
[----:B------:R-:W-:Y:S05]  /*99e0*/  EXIT ;  /* 0x000000000000794d */ /* 0x000fea0003800000 */
.L_x_25:
[----:B------:R-:W-:Y:S07]  /*99f0*/  MOV R0, UR11 ;  /* 0x0000000b00007c02 */ /* 0x000fee0008000f00 */
.L_x_146:
[----:B--2---:R2:W3:Y:S02]  /*9a00*/  SYNCS.PHASECHK.TRANS64.TRYWAIT P0, [R0+URZ+0x148], R4 ;  /* 0x00014804000075a7 */ /* 0x0044e400080011ff */
[----:B---3--:R-:W-:Y:S05]  /*9a10*/  @!P0 NANOSLEEP.SYNCS 0x989680 ;  /* 0x009896800000895d */ /* 0x008fea0003900000 */
[----:B------:R-:W3:Y:S02]  /*9a20*/  @!P0 SYNCS.PHASECHK.TRANS64 P0, [R0+URZ+0x148], R4 ;  /* 0x00014804000085a7 */ /* 0x000ee400080010ff */
[----:B---3--:R-:W-:Y:S05]  /*9a30*/  @!P0 BRA `(.L_x_146) ;  /* 0xfffffffc00f08947 */ /* 0x008fea000383ffff */
[----:B------:R-:W-:Y:S05]  /*9a40*/  BRA `(.L_x_24) ;  /* 0xffffff8800087947 */ /* 0x000fea000383ffff */
.L_x_32:
[----:B--2---:R-:W-:Y:S07]  /*9a50*/  MOV R0, UR21 ;  /* 0x0000001500007c02 */ /* 0x004fee0008000f00 */
.L_x_147:
[----:B--2---:R2:W3:Y:S02]  /*9a60*/  SYNCS.PHASECHK.TRANS64.TRYWAIT P0, [R0+URZ+0x148], R4 ;  /* 0x00014804000075a7 */ /* 0x0044e400080011ff */
[----:B---3--:R-:W-:Y:S05]  /*9a70*/  @!P0 NANOSLEEP.SYNCS 0x989680 ;  /* 0x009896800000895d */ /* 0x008fea0003900000 */
[----:B------:R-:W3:Y:S02]  /*9a80*/  @!P0 SYNCS.PHASECHK.TRANS64 P0, [R0+URZ+0x148], R4 ;  /* 0x00014804000085a7 */ /* 0x000ee400080010ff */
[----:B---3--:R-:W-:Y:S05]  /*9a90*/  @!P0 BRA `(.L_x_147) ;  /* 0xfffffffc00f08947 */ /* 0x008fea000383ffff */
[----:B------:R-:W-:Y:S05]  /*9aa0*/  BRA `(.L_x_31) ;  /* 0xffffff8c00347947 */ /* 0x000fea000383ffff */
.L_x_37:
[----:B------:R-:W-:-:S07]  /*9ab0*/  MOV R0, UR24 ;  /* 0x0000001800007c02 */ /* 0x000fce0008000f00 */
.L_x_148:
[----:B--2---:R2:W3:Y:S02]  /*9ac0*/  SYNCS.PHASECHK.TRANS64.TRYWAIT P0, [R0+URZ+0x2b0], R3 ;  /* 0x0002b003000075a7 */ /* 0x0044e400080011ff */
[----:B---3--:R-:W-:Y:S05]  /*9ad0*/  @!P0 NANOSLEEP.SYNCS 0x989680 ;  /* 0x009896800000895d */ /* 0x008fea0003900000 */
[----:B------:R-:W3:Y:S02]  /*9ae0*/  @!P0 SYNCS.PHASECHK.TRANS64 P0, [R0+URZ+0x2b0], R3 ;  /* 0x0002b003000085a7 */ /* 0x000ee400080010ff */
[----:B---3--:R-:W-:Y:S05]  /*9af0*/  @!P0 BRA `(.L_x_148) ;  /* 0xfffffffc00f08947 */ /* 0x008fea000383ffff */
[----:B------:R-:W-:Y:S05]  /*9b00*/  BRA `(.L_x_149) ;  /* 0xffffff9000007947 */ /* 0x000fea000383ffff */
.L_x_41:
[----:B------:R-:W-:-:S07]  /*9b10*/  MOV R0, UR4 ;  /* 0x0000000400007c02 */ /* 0x000fce0008000f00 */
.L_x_150:
[----:B--2---:R2:W3:Y:S02]  /*9b20*/  SYNCS.PHASECHK.TRANS64.TRYWAIT P0, [R0+URZ], R2 ;  /* 0x00000002000075a7 */ /* 0x0044e400080011ff */
[----:B---3--:R-:W-:Y:S05]  /*9b30*/  @!P0 NANOSLEEP.SYNCS 0x989680 ;  /* 0x009896800000895d */ /* 0x008fea0003900000 */
[----:B------:R-:W3:Y:S02]  /*9b40*/  @!P0 SYNCS.PHASECHK.TRANS64 P0, [R0+URZ], R2 ;  /* 0x00000002000085a7 */ /* 0x000ee400080010ff */
[----:B---3--:R-:W-:Y:S05]  /*9b50*/  @!P0 BRA `(.L_x_150) ;  /* 0xfffffffc00f08947 */ /* 0x008fea000383ffff */
[----:B------:R-:W-:Y:S05]  /*9b60*/  BRA `(.L_x_151) ;  /* 0xffffff94008c7947 */ /* 0x000fea000383ffff */
.L_x_42:
[----:B------:R-:W-:-:S07]  /*9b70*/  MOV R0, UR5 ;  /* 0x0000000500007c02 */ /* 0x000fce0008000f00 */
.L_x_152:
[----:B--2---:R2:W3:Y:S02]  /*9b80*/  SYNCS.PHASECHK.TRANS64.TRYWAIT P0, [R0+URZ], R2 ;  /* 0x00000002000075a7 */ /* 0x0044e400080011ff */
[----:B---3--:R-:W-:Y:S05]  /*9b90*/  @!P0 NANOSLEEP.SYNCS 0x989680 ;  /* 0x009896800000895d */ /* 0x008fea0003900000 */
[----:B------:R-:W3:Y:S02]  /*9ba0*/  @!P0 SYNCS.PHASECHK.TRANS64 P0, [R0+URZ], R2 ;  /* 0x00000002000085a7 */ /* 0x000ee400080010ff */
[----:B---3--:R-:W-:Y:S05]  /*9bb0*/  @!P0 BRA `(.L_x_152) ;  /* 0xfffffffc00f08947 */ /* 0x008fea000383ffff */
[----:B------:R-:W-:Y:S05]  /*9bc0*/  BRA `(.L_x_153) ;  /* 0xffffff94009c7947 */ /* 0x000fea000383ffff */
.L_x_43:
[----:B------:R-:W-:-:S07]  /*9bd0*/  MOV R0, UR5 ;  /* 0x0000000500007c02 */ /* 0x000fce0008000f00 */
.L_x_154:
[----:B--2---:R2:W3:Y:S02]  /*9be0*/  SYNCS.PHASECHK.TRANS64.TRYWAIT P0, [R0+URZ], R2 ;  /* 0x00000002000075a7 */ /* 0x0044e400080011ff */
[----:B---3--:R-:W-:Y:S05]  /*9bf0*/  @!P0 NANOSLEEP.SYNCS 0x989680 ;  /* 0x009896800000895d */ /* 0x008fea0003900000 */
[----:B------:R-:W3:Y:S02]  /*9c00*/  @!P0 SYNCS.PHASECHK.TRANS64 P0, [R0+URZ], R2 ;  /* 0x00000002000085a7 */ /* 0x000ee400080010ff */
[----:B---3--:R-:W-:Y:S05]  /*9c10*/  @!P0 BRA `(.L_x_154) ;  /* 0xfffffffc00f08947 */ /* 0x008fea000383ffff */
[----:B------:R-:W-:Y:S05]  /*9c20*/  BRA `(.L_x_155) ;  /* 0xffffff9400ac7947 */ /* 0x000fea000383ffff */
.L_x_44:
[----:B------:R-:W-:-:S07]  /*9c30*/  MOV R0, UR5 ;  /* 0x0000000500007c02 */ /* 0x000fce0008000f00 */
.L_x_156:
[----:B--2---:R2:W3:Y:S02]  /*9c40*/  SYNCS.PHASECHK.TRANS64.TRYWAIT P0, [R0+URZ], R2 ;  /* 0x00000002000075a7 */ /* 0x0044e400080011ff */
[----:B---3--:R-:W-:Y:S05]  /*9c50*/  @!P0 NANOSLEEP.SYNCS 0x989680 ;  /* 0x009896800000895d */ /* 0x008fea0003900000 */
[----:B------:R-:W3:Y:S02]  /*9c60*/  @!P0 SYNCS.PHASECHK.TRANS64 P0, [R0+URZ], R2 ;  /* 0x00000002000085a7 */ /* 0x000ee400080010ff */
[----:B---3--:R-:W-:Y:S05]  /*9c70*/  @!P0 BRA `(.L_x_156) ;  /* 0xfffffffc00f08947 */ /* 0x008fea000383ffff */
[----:B------:R-:W-:Y:S05]  /*9c80*/  BRA `(.L_x_157) ;  /* 0xffffff9400bc7947 */ /* 0x000fea000383ffff */
.L_x_45:
[----:B------:R-:W-:-:S07]  /*9c90*/  MOV R0, UR5 ;  /* 0x0000000500007c02 */ /* 0x000fce0008000f00 */
.L_x_158:
[----:B--2---:R2:W3:Y:S02]  /*9ca0*/  SYNCS.PHASECHK.TRANS64.TRYWAIT P0, [R0+URZ], R2 ;  /* 0x00000002000075a7 */ /* 0x0044e400080011ff */
[----:B---3--:R-:W-:Y:S05]  /*9cb0*/  @!P0 NANOSLEEP.SYNCS 0x989680 ;  /* 0x009896800000895d */ /* 0x008fea0003900000 */
[----:B------:R-:W3:Y:S02]  /*9cc0*/  @!P0 SYNCS.PHASECHK.TRANS64 P0, [R0+URZ], R2 ;  /* 0x00000002000085a7 */ /* 0x000ee400080010ff */
[----:B---3--:R-:W-:Y:S05]  /*9cd0*/  @!P0 BRA `(.L_x_158) ;  /* 0xfffffffc00f08947 */ /* 0x008fea000383ffff */
[----:B------:R-:W-:Y:S05]  /*9ce0*/  BRA `(.L_x_159) ;  /* 0xffffff9400cc7947 */ /* 0x000fea000383ffff */
.L_x_46:
[----:B------:R-:W-:-:S07]  /*9cf0*/  MOV R0, UR5 ;  /* 0x0000000500007c02 */ /* 0x000fce0008000f00 */
.L_x_160:
[----:B--2---:R2:W3:Y:S02]  /*9d00*/  SYNCS.PHASECHK.TRANS64.TRYWAIT P0, [R0+URZ], R2 ;  /* 0x00000002000075a7 */ /* 0x0044e400080011ff */
[----:B---3--:R-:W-:Y:S05]  /*9d10*/  @!P0 NANOSLEEP.SYNCS 0x989680 ;  /* 0x009896800000895d */ /* 0x008fea0003900000 */
[----:B------:R-:W3:Y:S02]  /*9d20*/  @!P0 SYNCS.PHASECHK.TRANS64 P0, [R0+URZ], R2 ;  /* 0x00000002000085a7 */ /* 0x000ee400080010ff */
[----:B---3--:R-:W-:Y:S05]  /*9d30*/  @!P0 BRA `(.L_x_160) ;  /* 0xfffffffc00f08947 */ /* 0x008fea000383ffff */
[----:B------:R-:W-:Y:S05]  /*9d40*/  BRA `(.L_x_161) ;  /* 0xffffff9400dc7947 */ /* 0x000fea000383ffff */
.L_x_47:
[----:B------:R-:W-:-:S07]  /*9d50*/  MOV R0, UR5 ;  /* 0x0000000500007c02 */ /* 0x000fce0008000f00 */
.L_x_162:
[----:B--2---:R2:W3:Y:S02]  /*9d60*/  SYNCS.PHASECHK.TRANS64.TRYWAIT P0, [R0+URZ], R2 ;  /* 0x00000002000075a7 */ /* 0x0044e400080011ff */
[----:B---3--:R-:W-:Y:S05]  /*9d70*/  @!P0 NANOSLEEP.SYNCS 0x989680 ;  /* 0x009896800000895d */ /* 0x008fea0003900000 */
[----:B------:R-:W3:Y:S02]  /*9d80*/  @!P0 SYNCS.PHASECHK.TRANS64 P0, [R0+URZ], R2 ;  /* 0x00000002000085a7 */ /* 0x000ee400080010ff */
[----:B---3--:R-:W-:Y:S05]  /*9d90*/  @!P0 BRA `(.L_x_162) ;  /* 0xfffffffc00f08947 */ /* 0x008fea000383ffff */
[----:B------:R-:W-:Y:S05]  /*9da0*/  BRA `(.L_x_163) ;  /* 0xffffff9400ec7947 */ /* 0x000fea000383ffff */
.L_x_48:
[----:B------:R-:W-:-:S07]  /*9db0*/  MOV R0, UR5 ;  /* 0x0000000500007c02 */ /* 0x000fce0008000f00 */
.L_x_164:
[----:B--2---:R2:W3:Y:S02]  /*9dc0*/  SYNCS.PHASECHK.TRANS64.TRYWAIT P0, [R0+URZ], R2 ;  /* 0x00000002000075a7 */ /* 0x0044e400080011ff */
[----:B---3--:R-:W-:Y:S05]  /*9dd0*/  @!P0 NANOSLEEP.SYNCS 0x989680 ;  /* 0x009896800000895d */ /* 0x008fea0003900000 */
[----:B------:R-:W3:Y:S02]  /*9de0*/  @!P0 SYNCS.PHASECHK.TRANS64 P0, [R0+URZ], R2 ;  /* 0x00000002000085a7 */ /* 0x000ee400080010ff */
[----:B---3--:R-:W-:Y:S05]  /*9df0*/  @!P0 BRA `(.L_x_164) ;  /* 0xfffffffc00f08947 */ /* 0x008fea000383ffff */
[----:B------:R-:W-:Y:S05]  /*9e00*/  BRA `(.L_x_165) ;  /* 0xffffff9400fc7947 */ /* 0x000fea000383ffff */
.L_x_49:
[----:B------:R-:W-:-:S07]  /*9e10*/  MOV R0, UR5 ;  /* 0x0000000500007c02 */ /* 0x000fce0008000f00 */
.L_x_166:
[----:B--2---:R2:W3:Y:S02]  /*9e20*/  SYNCS.PHASECHK.TRANS64.TRYWAIT P0, [R0+URZ], R2 ;  /* 0x00000002000075a7 */ /* 0x0044e400080011ff */
[----:B---3--:R-:W-:Y:S05]  /*9e30*/  @!P0 NANOSLEEP.SYNCS 0x989680 ;  /* 0x009896800000895d */ /* 0x008fea0003900000 */
[----:B------:R-:W3:Y:S02]  /*9e40*/  @!P0 SYNCS.PHASECHK.TRANS64 P0, [R0+URZ], R2 ;  /* 0x00000002000085a7 */ /* 0x000ee400080010ff */
[----:B---3--:R-:W-:Y:S05]  /*9e50*/  @!P0 BRA `(.L_x_166) ;  /* 0xfffffffc00f08947 */ /* 0x008fea000383ffff */
[----:B------:R-:W-:Y:S05]  /*9e60*/  BRA `(.L_x_167) ;  /* 0xffffff98000c7947 */ /* 0x000fea000383ffff */
.L_x_50:
[----:B------:R-:W-:-:S07]  /*9e70*/  MOV R0, UR5 ;  /* 0x0000000500007c02 */ /* 0x000fce0008000f00 */
.L_x_168:
[----:B--2---:R2:W3:Y:S02]  /*9e80*/  SYNCS.PHASECHK.TRANS64.TRYWAIT P0, [R0+URZ], R2 ;  /* 0x00000002000075a7 */ /* 0x0044e400080011ff */
[----:B---3--:R-:W-:Y:S05]  /*9e90*/  @!P0 NANOSLEEP.SYNCS 0x989680 ;  /* 0x009896800000895d */ /* 0x008fea0003900000 */
[----:B------:R-:W3:Y:S02]  /*9ea0*/  @!P0 SYNCS.PHASECHK.TRANS64 P0, [R0+URZ], R2 ;  /* 0x00000002000085a7 */ /* 0x000ee400080010ff */
[----:B---3--:R-:W-:Y:S05]  /*9eb0*/  @!P0 BRA `(.L_x_168) ;  /* 0xfffffffc00f08947 */ /* 0x008fea000383ffff */
[----:B------:R-:W-:Y:S05]  /*9ec0*/  BRA `(.L_x_169) ;  /* 0xffffff98001c7947 */ /* 0x000fea000383ffff */
.L_x_51:
[----:B------:R-:W-:-:S07]  /*9ed0*/  MOV R0, UR5 ;  /* 0x0000000500007c02 */ /* 0x000fce0008000f00 */
.L_x_170:
[----:B--2---:R2:W3:Y:S02]  /*9ee0*/  SYNCS.PHASECHK.TRANS64.TRYWAIT P0, [R0+URZ], R2 ;  /* 0x00000002000075a7 */ /* 0x0044e400080011ff */
[----:B---3--:R-:W-:Y:S05]  /*9ef0*/  @!P0 NANOSLEEP.SYNCS 0x989680 ;  /* 0x009896800000895d */ /* 0x008fea0003900000 */
[----:B------:R-:W3:Y:S02]  /*9f00*/  @!P0 SYNCS.PHASECHK.TRANS64 P0, [R0+URZ], R2 ;  /* 0x00000002000085a7 */ /* 0x000ee400080010ff */
[----:B---3--:R-:W-:Y:S05]  /*9f10*/  @!P0 BRA `(.L_x_170) ;  /* 0xfffffffc00f08947 */ /* 0x008fea000383ffff */
[----:B------:R-:W-:Y:S05]  /*9f20*/  BRA `(.L_x_171) ;  /* 0xffffff98002c7947 */ /* 0x000fea000383ffff */
.L_x_52:
[----:B------:R-:W-:-:S07]  /*9f30*/  MOV R0, UR5 ;  /* 0x0000000500007c02 */ /* 0x000fce0008000f00 */
.L_x_172:
[----:B--2---:R2:W3:Y:S02]  /*9f40*/  SYNCS.PHASECHK.TRANS64.TRYWAIT P0, [R0+URZ], R2 ;  /* 0x00000002000075a7 */ /* 0x0044e400080011ff */
[----:B---3--:R-:W-:Y:S05]  /*9f50*/  @!P0 NANOSLEEP.SYNCS 0x989680 ;  /* 0x009896800000895d */ /* 0x008fea0003900000 */
[----:B------:R-:W3:Y:S02]  /*9f60*/  @!P0 SYNCS.PHASECHK.TRANS64 P0, [R0+URZ], R2 ;  /* 0x00000002000085a7 */ /* 0x000ee400080010ff */
[----:B---3--:R-:W-:Y:S05]  /*9f70*/  @!P0 BRA `(.L_x_172) ;  /* 0xfffffffc00f08947 */ /* 0x008fea000383ffff */
[----:B------:R-:W-:Y:S05]  /*9f80*/  BRA `(.L_x_173) ;  /* 0xffffff98003c7947 */ /* 0x000fea000383ffff */
.L_x_53:
[----:B------:R-:W-:-:S07]  /*9f90*/  MOV R0, UR5 ;  /* 0x0000000500007c02 */ /* 0x000fce0008000f00 */
.L_x_174:
[----:B--2---:R2:W3:Y:S02]  /*9fa0*/  SYNCS.PHASECHK.TRANS64.TRYWAIT P0, [R0+URZ], R2 ;  /* 0x00000002000075a7 */ /* 0x0044e400080011ff */
[----:B---3--:R-:W-:Y:S05]  /*9fb0*/  @!P0 NANOSLEEP.SYNCS 0x989680 ;  /* 0x009896800000895d */ /* 0x008fea0003900000 */
[----:B------:R-:W3:Y:S02]  /*9fc0*/  @!P0 SYNCS.PHASECHK.TRANS64 P0, [R0+URZ], R2 ;  /* 0x00000002000085a7 */ /* 0x000ee400080010ff */
[----:B---3--:R-:W-:Y:S05]  /*9fd0*/  @!P0 BRA `(.L_x_174) ;  /* 0xfffffffc00f08947 */ /* 0x008fea000383ffff */
[----:B------:R-:W-:Y:S05]  /*9fe0*/  BRA `(.L_x_175) ;  /* 0xffffff98004c7947 */ /* 0x000fea000383ffff */
.L_x_54:
[----:B------:R-:W-:-:S07]  /*9ff0*/  MOV R0, UR5 ;  /* 0x0000000500007c02 */ /* 0x000fce0008000f00 */
.L_x_176:
[----:B--2---:R2:W3:Y:S02]  /*a000*/  SYNCS.PHASECHK.TRANS64.TRYWAIT P0, [R0+URZ], R2 ;  /* 0x00000002000075a7 */ /* 0x0044e400080011ff */
[----:B---3--:R-:W-:Y:S05]  /*a010*/  @!P0 NANOSLEEP.SYNCS 0x989680 ;  /* 0x009896800000895d */ /* 0x008fea0003900000 */
[----:B------:R-:W3:Y:S02]  /*a020*/  @!P0 SYNCS.PHASECHK.TRANS64 P0, [R0+URZ], R2 ;  /* 0x00000002000085a7 */ /* 0x000ee400080010ff */
[----:B---3--:R-:W-:Y:S05]  /*a030*/  @!P0 BRA `(.L_x_176) ;  /* 0xfffffffc00f08947 */ /* 0x008fea000383ffff */
[----:B------:R-:W-:Y:S05]  /*a040*/  BRA `(.L_x_177) ;  /* 0xffffff98005c7947 */ /* 0x000fea000383ffff */
.L_x_55:
[----:B------:R-:W-:-:S07]  /*a050*/  MOV R0, UR5 ;  /* 0x0000000500007c02 */ /* 0x000fce0008000f00 */
.L_x_178:
[----:B--2---:R2:W3:Y:S02]  /*a060*/  SYNCS.PHASECHK.TRANS64.TRYWAIT P0, [R0+URZ], R2 ;  /* 0x00000002000075a7 */ /* 0x0044e400080011ff */
[----:B---3--:R-:W-:Y:S05]  /*a070*/  @!P0 NANOSLEEP.SYNCS 0x989680 ;  /* 0x009896800000895d */ /* 0x008fea0003900000 */
[----:B------:R-:W3:Y:S02]  /*a080*/  @!P0 SYNCS.PHASECHK.TRANS64 P0, [R0+URZ], R2 ;  /* 0x00000002000085a7 */ /* 0x000ee400080010ff */
[----:B---3--:R-:W-:Y:S05]  /*a090*/  @!P0 BRA `(.L_x_178) ;  /* 0xfffffffc00f08947 */ /* 0x008fea000383ffff */
[----:B------:R-:W-:Y:S05]  /*a0a0*/  BRA `(.L_x_179) ;  /* 0xffffff98006c7947 */ /* 0x000fea000383ffff */
.L_x_56:
[----:B------:R-:W-:-:S07]  /*a0b0*/  MOV R0, UR5 ;  /* 0x0000000500007c02 */ /* 0x000fce0008000f00 */
.L_x_180:
[----:B--2---:R2:W3:Y:S02]  /*a0c0*/  SYNCS.PHASECHK.TRANS64.TRYWAIT P0, [R0+URZ], R2 ;  /* 0x00000002000075a7 */ /* 0x0044e400080011ff */
[----:B---3--:R-:W-:Y:S05]  /*a0d0*/  @!P0 NANOSLEEP.SYNCS 0x989680 ;  /* 0x009896800000895d */ /* 0x008fea0003900000 */
[----:B------:R-:W3:Y:S02]  /*a0e0*/  @!P0 SYNCS.PHASECHK.TRANS64 P0, [R0+URZ], R2 ;  /* 0x00000002000085a7 */ /* 0x000ee400080010ff */
[----:B---3--:R-:W-:Y:S05]  /*a0f0*/  @!P0 BRA `(.L_x_180) ;  /* 0xfffffffc00f08947 */ /* 0x008fea000383ffff */
[----:B------:R-:W-:Y:S05]  /*a100*/  BRA `(.L_x_181) ;  /* 0xffffff98007c7947 */ /* 0x000fea000383ffff */
.L_x_57:
[----:B------:R-:W-:-:S07]  /*a110*/  MOV R0, UR5 ;  /* 0x0000000500007c02 */ /* 0x000fce0008000f00 */
.L_x_182:
[----:B--2---:R2:W3:Y:S02]  /*a120*/  SYNCS.PHASECHK.TRANS64.TRYWAIT P0, [R0+URZ], R2 ;  /* 0x00000002000075a7 */ /* 0x0044e400080011ff */
[----:B---3--:R-:W-:Y:S05]  /*a130*/  @!P0 NANOSLEEP.SYNCS 0x989680 ;  /* 0x009896800000895d */ /* 0x008fea0003900000 */
[----:B------:R-:W3:Y:S02]  /*a140*/  @!P0 SYNCS.PHASECHK.TRANS64 P0, [R0+URZ], R2 ;  /* 0x00000002000085a7 */ /* 0x000ee400080010ff */
[----:B---3--:R-:W-:Y:S05]  /*a150*/  @!P0 BRA `(.L_x_182) ;  /* 0xfffffffc00f08947 */ /* 0x008fea000383ffff */
[----:B------:R-:W-:Y:S05]  /*a160*/  BRA `(.L_x_183) ;  /* 0xffffff98008c7947 */ /* 0x000fea000383ffff */
.L_x_58:
[----:B------:R-:W-:-:S07]  /*a170*/  MOV R0, UR5 ;  /* 0x0000000500007c02 */ /* 0x000fce0008000f00 */
.L_x_184:
[----:B--2---:R2:W3:Y:S02]  /*a180*/  SYNCS.PHASECHK.TRANS64.TRYWAIT P0, [R0+URZ], R2 ;  /* 0x00000002000075a7 */ /* 0x0044e400080011ff */
[----:B---3--:R-:W-:Y:S05]  /*a190*/  @!P0 NANOSLEEP.SYNCS 0x989680 ;  /* 0x009896800000895d */ /* 0x008fea0003900000 */
[----:B------:R-:W3:Y:S02]  /*a1a0*/  @!P0 SYNCS.PHASECHK.TRANS64 P0, [R0+URZ], R2 ;  /* 0x00000002000085a7 */ /* 0x000ee400080010ff */
[----:B---3--:R-:W-:Y:S05]  /*a1b0*/  @!P0 BRA `(.L_x_184) ;  /* 0xfffffffc00f08947 */ /* 0x008fea000383ffff */
[----:B------:R-:W-:Y:S05]  /*a1c0*/  BRA `(.L_x_185) ;  /* 0xffffff98009c7947 */ /* 0x000fea000383ffff */
.L_x_59:
[----:B------:R-:W-:-:S07]  /*a1d0*/  MOV R0, UR5 ;  /* 0x0000000500007c02 */ /* 0x000fce0008000f00 */
.L_x_186:
[----:B--2---:R2:W3:Y:S02]  /*a1e0*/  SYNCS.PHASECHK.TRANS64.TRYWAIT P0, [R0+URZ], R2 ;  /* 0x00000002000075a7 */ /* 0x0044e400080011ff */
[----:B---3--:R-:W-:Y:S05]  /*a1f0*/  @!P0 NANOSLEEP.SYNCS 0x989680 ;  /* 0x009896800000895d */ /* 0x008fea0003900000 */
[----:B------:R-:W3:Y:S02]  /*a200*/  @!P0 SYNCS.PHASECHK.TRANS64 P0, [R0+URZ], R2 ;  /* 0x00000002000085a7 */ /* 0x000ee400080010ff */
[----:B---3--:R-:W-:Y:S05]  /*a210*/  @!P0 BRA `(.L_x_186) ;  /* 0xfffffffc00f08947 */ /* 0x008fea000383ffff */
[----:B------:R-:W-:Y:S05]  /*a220*/  BRA `(.L_x_187) ;  /* 0xffffff9800ac7947 */ /* 0x000fea000383ffff */
.L_x_60:
[----:B------:R-:W-:-:S07]  /*a230*/  MOV R0, UR5 ;  /* 0x0000000500007c02 */ /* 0x000fce0008000f00 */
.L_x_188:
[----:B--2---:R2:W3:Y:S02]  /*a240*/  SYNCS.PHASECHK.TRANS64.TRYWAIT P0, [R0+URZ], R2 ;  /* 0x00000002000075a7 */ /* 0x0044e400080011ff */
[----:B---3--:R-:W-:Y:S05]  /*a250*/  @!P0 NANOSLEEP.SYNCS 0x989680 ;  /* 0x009896800000895d */ /* 0x008fea0003900000 */
[----:B------:R-:W3:Y:S02]  /*a260*/  @!P0 SYNCS.PHASECHK.TRANS64 P0, [R0+URZ], R2 ;  /* 0x00000002000085a7 */ /* 0x000ee400080010ff */
[----:B---3--:R-:W-:Y:S05]  /*a270*/  @!P0 BRA `(.L_x_188) ;  /* 0xfffffffc00f08947 */ /* 0x008fea000383ffff */
[----:B------:R-:W-:Y:S05]  /*a280*/  BRA `(.L_x_189) ;  /* 0xffffff9800bc7947 */ /* 0x000fea000383ffff */
.L_x_61:
[----:B------:R-:W-:-:S07]  /*a290*/  MOV R0, UR5 ;  /* 0x0000000500007c02 */ /* 0x000fce0008000f00 */
.L_x_190:
[----:B--2---:R2:W3:Y:S02]  /*a2a0*/  SYNCS.PHASECHK.TRANS64.TRYWAIT P0, [R0+URZ], R2 ;  /* 0x00000002000075a7 */ /* 0x0044e400080011ff */
[----:B---3--:R-:W-:Y:S05]  /*a2b0*/  @!P0 NANOSLEEP.SYNCS 0x989680 ;  /* 0x009896800000895d */ /* 0x008fea0003900000 */
[----:B------:R-:W3:Y:S02]  /*a2c0*/  @!P0 SYNCS.PHASECHK.TRANS64 P0, [R0+URZ], R2 ;  /* 0x00000002000085a7 */ /* 0x000ee400080010ff */
[----:B---3--:R-:W-:Y:S05]  /*a2d0*/  @!P0 BRA `(.L_x_190) ;  /* 0xfffffffc00f08947 */ /* 0x008fea000383ffff */
[----:B------:R-:W-:Y:S05]  /*a2e0*/  BRA `(.L_x_191) ;  /* 0xffffff9800cc7947 */ /* 0x000fea000383ffff */
.L_x_62:
[----:B------:R-:W-:-:S07]  /*a2f0*/  MOV R0, UR5 ;  /* 0x0000000500007c02 */ /* 0x000fce0008000f00 */
.L_x_192:
[----:B--2---:R2:W3:Y:S02]  /*a300*/  SYNCS.PHASECHK.TRANS64.TRYWAIT P0, [R0+URZ], R2 ;  /* 0x00000002000075a7 */ /* 0x0044e400080011ff */
[----:B---3--:R-:W-:Y:S05]  /*a310*/  @!P0 NANOSLEEP.SYNCS 0x989680 ;  /* 0x009896800000895d */ /* 0x008fea0003900000 */
[----:B------:R-:W3:Y:S02]  /*a320*/  @!P0 SYNCS.PHASECHK.TRANS64 P0, [R0+URZ], R2 ;  /* 0x00000002000085a7 */ /* 0x000ee400080010ff */
[----:B---3--:R-:W-:Y:S05]  /*a330*/  @!P0 BRA `(.L_x_192) ;  /* 0xfffffffc00f08947 */ /* 0x008fea000383ffff */
[----:B------:R-:W-:Y:S05]  /*a340*/  BRA `(.L_x_193) ;  /* 0xffffff9800dc7947 */ /* 0x000fea000383ffff */
.L_x_63:
[----:B------:R-:W-:-:S07]  /*a350*/  MOV R0, UR5 ;  /* 0x0000000500007c02 */ /* 0x000fce0008000f00 */
.L_x_194:
[----:B--2---:R2:W3:Y:S02]  /*a360*/  SYNCS.PHASECHK.TRANS64.TRYWAIT P0, [R0+URZ], R2 ;  /* 0x00000002000075a7 */ /* 0x0044e400080011ff */
[----:B---3--:R-:W-:Y:S05]  /*a370*/  @!P0 NANOSLEEP.SYNCS 0x989680 ;  /* 0x009896800000895d */ /* 0x008fea0003900000 */
[----:B------:R-:W3:Y:S02]  /*a380*/  @!P0 SYNCS.PHASECHK.TRANS64 P0, [R0+URZ], R2 ;  /* 0x00000002000085a7 */ /* 0x000ee400080010ff */
[----:B---3--:R-:W-:Y:S05]  /*a390*/  @!P0 BRA `(.L_x_194) ;  /* 0xfffffffc00f08947 */ /* 0x008fea000383ffff */
[----:B------:R-:W-:Y:S05]  /*a3a0*/  BRA `(.L_x_195) ;  /* 0xffffff9800ec7947 */ /* 0x000fea000383ffff */
.L_x_64:
[----:B------:R-:W-:-:S07]  /*a3b0*/  MOV R0, UR5 ;  /* 0x0000000500007c02 */ /* 0x000fce0008000f00 */
.L_x_196:
[----:B--2---:R2:W3:Y:S02]  /*a3c0*/  SYNCS.PHASECHK.TRANS64.TRYWAIT P0, [R0+URZ], R2 ;  /* 0x00000002000075a7 */ /* 0x0044e400080011ff */
[----:B---3--:R-:W-:Y:S05]  /*a3d0*/  @!P0 NANOSLEEP.SYNCS 0x989680 ;  /* 0x009896800000895d */ /* 0x008fea0003900000 */
[----:B------:R-:W3:Y:S02]  /*a3e0*/  @!P0 SYNCS.PHASECHK.TRANS64 P0, [R0+URZ], R2 ;  /* 0x00000002000085a7 */ /* 0x000ee400080010ff */
[----:B---3--:R-:W-:Y:S05]  /*a3f0*/  @!P0 BRA `(.L_x_196) ;  /* 0xfffffffc00f08947 */ /* 0x008fea000383ffff */
[----:B------:R-:W-:Y:S05]  /*a400*/  BRA `(.L_x_197) ;  /* 0xffffff9800fc7947 */ /* 0x000fea000383ffff */
.L_x_65:
[----:B------:R-:W-:-:S07]  /*a410*/  MOV R0, UR5 ;  /* 0x0000000500007c02 */ /* 0x000fce0008000f00 */
.L_x_198:
[----:B--2---:R2:W3:Y:S02]  /*a420*/  SYNCS.PHASECHK.TRANS64.TRYWAIT P0, [R0+URZ], R2 ;  /* 0x00000002000075a7 */ /* 0x0044e400080011ff */
[----:B---3--:R-:W-:Y:S05]  /*a430*/  @!P0 NANOSLEEP.SYNCS 0x989680 ;  /* 0x009896800000895d */ /* 0x008fea0003900000 */
[----:B------:R-:W3:Y:S02]  /*a440*/  @!P0 SYNCS.PHASECHK.TRANS64 P0, [R0+URZ], R2 ;  /* 0x00000002000085a7 */ /* 0x000ee400080010ff */
[----:B---3--:R-:W-:Y:S05]  /*a450*/  @!P0 BRA `(.L_x_198) ;  /* 0xfffffffc00f08947 */ /* 0x008fea000383ffff */
[----:B------:R-:W-:Y:S05]  /*a460*/  BRA `(.L_x_199) ;  /* 0xffffff9c000c7947 */ /* 0x000fea000383ffff */
.L_x_66:
[----:B------:R-:W-:-:S07]  /*a470*/  MOV R0, UR5 ;  /* 0x0000000500007c02 */ /* 0x000fce0008000f00 */
.L_x_200:
[----:B--2---:R2:W3:Y:S02]  /*a480*/  SYNCS.PHASECHK.TRANS64.TRYWAIT P0, [R0+URZ], R2 ;  /* 0x00000002000075a7 */ /* 0x0044e400080011ff */
[----:B---3--:R-:W-:Y:S05]  /*a490*/  @!P0 NANOSLEEP.SYNCS 0x989680 ;  /* 0x009896800000895d */ /* 0x008fea0003900000 */
[----:B------:R-:W3:Y:S02]  /*a4a0*/  @!P0 SYNCS.PHASECHK.TRANS64 P0, [R0+URZ], R2 ;  /* 0x00000002000085a7 */ /* 0x000ee400080010ff */
[----:B---3--:R-:W-:Y:S05]  /*a4b0*/  @!P0 BRA `(.L_x_200) ;  /* 0xfffffffc00f08947 */ /* 0x008fea000383ffff */
[----:B------:R-:W-:Y:S05]  /*a4c0*/  BRA `(.L_x_201) ;  /* 0xffffff9c001c7947 */ /* 0x000fea000383ffff */
.L_x_67:
[----:B------:R-:W-:-:S07]  /*a4d0*/  MOV R0, UR5 ;  /* 0x0000000500007c02 */ /* 0x000fce0008000f00 */
.L_x_202:
[----:B--2---:R2:W3:Y:S02]  /*a4e0*/  SYNCS.PHASECHK.TRANS64.TRYWAIT P0, [R0+URZ], R2 ;  /* 0x00000002000075a7 */ /* 0x0044e400080011ff */
[----:B---3--:R-:W-:Y:S05]  /*a4f0*/  @!P0 NANOSLEEP.SYNCS 0x989680 ;  /* 0x009896800000895d */ /* 0x008fea0003900000 */
[----:B------:R-:W3:Y:S02]  /*a500*/  @!P0 SYNCS.PHASECHK.TRANS64 P0, [R0+URZ], R2 ;  /* 0x00000002000085a7 */ /* 0x000ee400080010ff */
[----:B---3--:R-:W-:Y:S05]  /*a510*/  @!P0 BRA `(.L_x_202) ;  /* 0xfffffffc00f08947 */ /* 0x008fea000383ffff */
[----:B------:R-:W-:Y:S05]  /*a520*/  BRA `(.L_x_203) ;  /* 0xffffff9c002c7947 */ /* 0x000fea000383ffff */
.L_x_68:
[----:B------:R-:W-:-:S07]  /*a530*/  MOV R0, UR5 ;  /* 0x0000000500007c02 */ /* 0x000fce0008000f00 */
.L_x_204:
[----:B--2---:R2:W3:Y:S02]  /*a540*/  SYNCS.PHASECHK.TRANS64.TRYWAIT P0, [R0+URZ], R2 ;  /* 0x00000002000075a7 */ /* 0x0044e400080011ff */
[----:B---3--:R-:W-:Y:S05]  /*a550*/  @!P0 NANOSLEEP.SYNCS 0x989680 ;  /* 0x009896800000895d */ /* 0x008fea0003900000 */
[----:B------:R-:W3:Y:S02]  /*a560*/  @!P0 SYNCS.PHASECHK.TRANS64 P0, [R0+URZ], R2 ;  /* 0x00000002000085a7 */ /* 0x000ee400080010ff */
[----:B---3--:R-:W-:Y:S05]  /*a570*/  @!P0 BRA `(.L_x_204) ;  /* 0xfffffffc00f08947 */ /* 0x008fea000383ffff */
[----:B------:R-:W-:Y:S05]  /*a580*/  BRA `(.L_x_205) ;  /* 0xffffff9c003c7947 */ /* 0x000fea000383ffff */
.L_x_69:
[----:B------:R-:W-:-:S07]  /*a590*/  MOV R0, UR5 ;  /* 0x0000000500007c02 */ /* 0x000fce0008000f00 */
.L_x_206:
[----:B--2---:R2:W3:Y:S02]  /*a5a0*/  SYNCS.PHASECHK.TRANS64.TRYWAIT P0, [R0+URZ], R2 ;  /* 0x00000002000075a7 */ /* 0x0044e400080011ff */
[----:B---3--:R-:W-:Y:S05]  /*a5b0*/  @!P0 NANOSLEEP.SYNCS 0x989680 ;  /* 0x009896800000895d */ /* 0x008fea0003900000 */
[----:B------:R-:W3:Y:S02]  /*a5c0*/  @!P0 SYNCS.PHASECHK.TRANS64 P0, [R0+URZ], R2 ;  /* 0x00000002000085a7 */ /* 0x000ee400080010ff */
[----:B---3--:R-:W-:Y:S05]  /*a5d0*/  @!P0 BRA `(.L_x_206) ;  /* 0xfffffffc00f08947 */ /* 0x008fea000383ffff */
[----:B------:R-:W-:Y:S05]  /*a5e0*/  BRA `(.L_x_207) ;  /* 0xffffff9c004c7947 */ /* 0x000fea000383ffff */
.L_x_70:
[----:B------:R-:W-:-:S07]  /*a5f0*/  MOV R0, UR5 ;  /* 0x0000000500007c02 */ /* 0x000fce0008000f00 */
.L_x_208:
[----:B--2---:R2:W3:Y:S02]  /*a600*/  SYNCS.PHASECHK.TRANS64.TRYWAIT P0, [R0+URZ], R2 ;  /* 0x00000002000075a7 */ /* 0x0044e400080011ff */
[----:B---3--:R-:W-:Y:S05]  /*a610*/  @!P0 NANOSLEEP.SYNCS 0x989680 ;  /* 0x009896800000895d */ /* 0x008fea0003900000 */
[----:B------:R-:W3:Y:S02]  /*a620*/  @!P0 SYNCS.PHASECHK.TRANS64 P0, [R0+URZ], R2 ;  /* 0x00000002000085a7 */ /* 0x000ee400080010ff */
[----:B---3--:R-:W-:Y:S05]  /*a630*/  @!P0 BRA `(.L_x_208) ;  /* 0xfffffffc00f08947 */ /* 0x008fea000383ffff */
[----:B------:R-:W-:Y:S05]  /*a640*/  BRA `(.L_x_209) ;  /* 0xffffff9c005c7947 */ /* 0x000fea000383ffff */
.L_x_71:
[----:B------:R-:W-:-:S07]  /*a650*/  MOV R0, UR5 ;  /* 0x0000000500007c02 */ /* 0x000fce0008000f00 */
.L_x_210:
[----:B--2---:R2:W3:Y:S02]  /*a660*/  SYNCS.PHASECHK.TRANS64.TRYWAIT P0, [R0+URZ], R2 ;  /* 0x00000002000075a7 */ /* 0x0044e400080011ff */
[----:B---3--:R-:W-:Y:S05]  /*a670*/  @!P0 NANOSLEEP.SYNCS 0x989680 ;  /* 0x009896800000895d */ /* 0x008fea0003900000 */
[----:B------:R-:W3:Y:S02]  /*a680*/  @!P0 SYNCS.PHASECHK.TRANS64 P0, [R0+URZ], R2 ;  /* 0x00000002000085a7 */ /* 0x000ee400080010ff */
[----:B---3--:R-:W-:Y:S05]  /*a690*/  @!P0 BRA `(.L_x_210) ;  /* 0xfffffffc00f08947 */ /* 0x008fea000383ffff */
[----:B------:R-:W-:Y:S05]  /*a6a0*/  BRA `(.L_x_211) ;  /* 0xffffff9c006c7947 */ /* 0x000fea000383ffff */
.L_x_72:
[----:B------:R-:W-:-:S07]  /*a6b0*/  MOV R0, UR5 ;  /* 0x0000000500007c02 */ /* 0x000fce0008000f00 */
.L_x_212:
[----:B--2---:R2:W3:Y:S02]  /*a6c0*/  SYNCS.PHASECHK.TRANS64.TRYWAIT P0, [R0+URZ], R2 ;  /* 0x00000002000075a7 */ /* 0x0044e400080011ff */
[----:B---3--:R-:W-:Y:S05]  /*a6d0*/  @!P0 NANOSLEEP.SYNCS 0x989680 ;  /* 0x009896800000895d */ /* 0x008fea0003900000 */
[----:B------:R-:W3:Y:S02]  /*a6e0*/  @!P0 SYNCS.PHASECHK.TRANS64 P0, [R0+URZ], R2 ;  /* 0x00000002000085a7 */ /* 0x000ee400080010ff */
[----:B---3--:R-:W-:Y:S05]  /*a6f0*/  @!P0 BRA `(.L_x_212) ;  /* 0xfffffffc00f08947 */ /* 0x008fea000383ffff */
[----:B------:R-:W-:Y:S05]  /*a700*/  BRA `(.L_x_213) ;  /* 0xffffff9c007c7947 */ /* 0x000fea000383ffff */
.L_x_73:
[----:B------:R-:W-:-:S07]  /*a710*/  MOV R0, UR5 ;  /* 0x0000000500007c02 */ /* 0x000fce0008000f00 */
.L_x_214:
[----:B--2---:R2:W3:Y:S02]  /*a720*/  SYNCS.PHASECHK.TRANS64.TRYWAIT P0, [R0+URZ], R2 ;  /* 0x00000002000075a7 */ /* 0x0044e400080011ff */
[----:B---3--:R-:W-:Y:S05]  /*a730*/  @!P0 NANOSLEEP.SYNCS 0x989680 ;  /* 0x009896800000895d */ /* 0x008fea0003900000 */
[----:B------:R-:W3:Y:S02]  /*a740*/  @!P0 SYNCS.PHASECHK.TRANS64 P0, [R0+URZ], R2 ;  /* 0x00000002000085a7 */ /* 0x000ee400080010ff */
[----:B---3--:R-:W-:Y:S05]  /*a750*/  @!P0 BRA `(.L_x_214) ;  /* 0xfffffffc00f08947 */ /* 0x008fea000383ffff */
[----:B------:R-:W-:Y:S05]  /*a760*/  BRA `(.L_x_215) ;  /* 0xffffff9c008c7947 */ /* 0x000fea000383ffff */
.L_x_74:
[----:B------:R-:W-:-:S07]  /*a770*/  MOV R0, UR5 ;  /* 0x0000000500007c02 */ /* 0x000fce0008000f00 */
.L_x_216:
[----:B--2---:R2:W3:Y:S02]  /*a780*/  SYNCS.PHASECHK.TRANS64.TRYWAIT P0, [R0+URZ], R2 ;  /* 0x00000002000075a7 */ /* 0x0044e400080011ff */
[----:B---3--:R-:W-:Y:S05]  /*a790*/  @!P0 NANOSLEEP.SYNCS 0x989680 ;  /* 0x009896800000895d */ /* 0x008fea0003900000 */
[----:B------:R-:W3:Y:S02]  /*a7a0*/  @!P0 SYNCS.PHASECHK.TRANS64 P0, [R0+URZ], R2 ;  /* 0x00000002000085a7 */ /* 0x000ee400080010ff */
[----:B---3--:R-:W-:Y:S05]  /*a7b0*/  @!P0 BRA `(.L_x_216) ;  /* 0xfffffffc00f08947 */ /* 0x008fea000383ffff */
[----:B------:R-:W-:Y:S05]  /*a7c0*/  BRA `(.L_x_217) ;  /* 0xffffff9c009c7947 */ /* 0x000fea000383ffff */
.L_x_75:
[----:B------:R-:W-:-:S07]  /*a7d0*/  MOV R0, UR5 ;  /* 0x0000000500007c02 */ /* 0x000fce0008000f00 */
.L_x_218:
[----:B--2---:R2:W3:Y:S02]  /*a7e0*/  SYNCS.PHASECHK.TRANS64.TRYWAIT P0, [R0+URZ], R2 ;  /* 0x00000002000075a7 */ /* 0x0044e400080011ff */
[----:B---3--:R-:W-:Y:S05]  /*a7f0*/  @!P0 NANOSLEEP.SYNCS 0x989680 ;  /* 0x009896800000895d */ /* 0x008fea0003900000 */
[----:B------:R-:W3:Y:S02]  /*a800*/  @!P0 SYNCS.PHASECHK.TRANS64 P0, [R0+URZ], R2 ;  /* 0x00000002000085a7 */ /* 0x000ee400080010ff */
[----:B---3--:R-:W-:Y:S05]  /*a810*/  @!P0 BRA `(.L_x_218) ;  /* 0xfffffffc00f08947 */ /* 0x008fea000383ffff */
[----:B------:R-:W-:Y:S05]  /*a820*/  BRA `(.L_x_219) ;  /* 0xffffff9c00ac7947 */ /* 0x000fea000383ffff */
.L_x_76:
[----:B------:R-:W-:-:S07]  /*a830*/  MOV R0, UR5 ;  /* 0x0000000500007c02 */ /* 0x000fce0008000f00 */
.L_x_220:
[----:B--2---:R2:W3:Y:S02]  /*a840*/  SYNCS.PHASECHK.TRANS64.TRYWAIT P0, [R0+URZ], R2 ;  /* 0x00000002000075a7 */ /* 0x0044e400080011ff */
[----:B---3--:R-:W-:Y:S05]  /*a850*/  @!P0 NANOSLEEP.SYNCS 0x989680 ;  /* 0x009896800000895d */ /* 0x008fea0003900000 */
[----:B------:R-:W3:Y:S02]  /*a860*/  @!P0 SYNCS.PHASECHK.TRANS64 P0, [R0+URZ], R2 ;  /* 0x00000002000085a7 */ /* 0x000ee400080010ff */
[----:B---3--:R-:W-:Y:S05]  /*a870*/  @!P0 BRA `(.L_x_220) ;  /* 0xfffffffc00f08947 */ /* 0x008fea000383ffff */
[----:B------:R-:W-:Y:S05]  /*a880*/  BRA `(.L_x_221) ;  /* 0xffffff9c00bc7947 */ /* 0x000fea000383ffff */
.L_x_77:
[----:B------:R-:W-:-:S07]  /*a890*/  MOV R0, UR5 ;  /* 0x0000000500007c02 */ /* 0x000fce0008000f00 */
.L_x_222:
[----:B--2---:R2:W3:Y:S02]  /*a8a0*/  SYNCS.PHASECHK.TRANS64.TRYWAIT P0, [R0+URZ], R2 ;  /* 0x00000002000075a7 */ /* 0x0044e400080011ff */
[----:B---3--:R-:W-:Y:S05]  /*a8b0*/  @!P0 NANOSLEEP.SYNCS 0x989680 ;  /* 0x009896800000895d */ /* 0x008fea0003900000 */
[----:B------:R-:W3:Y:S02]  /*a8c0*/  @!P0 SYNCS.PHASECHK.TRANS64 P0, [R0+URZ], R2 ;  /* 0x00000002000085a7 */ /* 0x000ee400080010ff */
[----:B---3--:R-:W-:Y:S05]  /*a8d0*/  @!P0 BRA `(.L_x_222) ;  /* 0xfffffffc00f08947 */ /* 0x008fea000383ffff */
[----:B------:R-:W-:Y:S05]  /*a8e0*/  BRA `(.L_x_223) ;  /* 0xffffff9c00cc7947 */ /* 0x000fea000383ffff */
.L_x_78:
[----:B------:R-:W-:-:S07]  /*a8f0*/  MOV R0, UR5 ;  /* 0x0000000500007c02 */ /* 0x000fce0008000f00 */
.L_x_224:
[----:B--2---:R2:W3:Y:S02]  /*a900*/  SYNCS.PHASECHK.TRANS64.TRYWAIT P0, [R0+URZ], R2 ;  /* 0x00000002000075a7 */ /* 0x0044e400080011ff */
[----:B---3--:R-:W-:Y:S05]  /*a910*/  @!P0 NANOSLEEP.SYNCS 0x989680 ;  /* 0x009896800000895d */ /* 0x008fea0003900000 */
[----:B------:R-:W3:Y:S02]  /*a920*/  @!P0 SYNCS.PHASECHK.TRANS64 P0, [R0+URZ], R2 ;  /* 0x00000002000085a7 */ /* 0x000ee400080010ff */
[----:B---3--:R-:W-:Y:S05]  /*a930*/  @!P0 BRA `(.L_x_224) ;  /* 0xfffffffc00f08947 */ /* 0x008fea000383ffff */
[----:B------:R-:W-:Y:S05]  /*a940*/  BRA `(.L_x_225) ;  /* 0xffffff9c00dc7947 */ /* 0x000fea000383ffff */
.L_x_79:
[----:B------:R-:W-:-:S07]  /*a950*/  MOV R0, UR5 ;  /* 0x0000000500007c02 */ /* 0x000fce0008000f00 */
.L_x_226:
[----:B--2---:R2:W3:Y:S02]  /*a960*/  SYNCS.PHASECHK.TRANS64.TRYWAIT P0, [R0+URZ], R2 ;  /* 0x00000002000075a7 */ /* 0x0044e400080011ff */
[----:B---3--:R-:W-:Y:S05]  /*a970*/  @!P0 NANOSLEEP.SYNCS 0x989680 ;  /* 0x009896800000895d */ /* 0x008fea0003900000 */
[----:B------:R-:W3:Y:S02]  /*a980*/  @!P0 SYNCS.PHASECHK.TRANS64 P0, [R0+URZ], R2 ;  /* 0x00000002000085a7 */ /* 0x000ee400080010ff */
[----:B---3--:R-:W-:Y:S05]  /*a990*/  @!P0 BRA `(.L_x_226) ;  /* 0xfffffffc00f08947 */ /* 0x008fea000383ffff */
[----:B------:R-:W-:Y:S05]  /*a9a0*/  BRA `(.L_x_227) ;  /* 0xffffff9c00ec7947 */ /* 0x000fea000383ffff */
.L_x_80:
[----:B------:R-:W-:-:S07]  /*a9b0*/  MOV R0, UR5 ;  /* 0x0000000500007c02 */ /* 0x000fce0008000f00 */
.L_x_228:
[----:B--2---:R2:W3:Y:S02]  /*a9c0*/  SYNCS.PHASECHK.TRANS64.TRYWAIT P0, [R0+URZ], R2 ;  /* 0x00000002000075a7 */ /* 0x0044e400080011ff */
[----:B---3--:R-:W-:Y:S05]  /*a9d0*/  @!P0 NANOSLEEP.SYNCS 0x989680 ;  /* 0x009896800000895d */ /* 0x008fea0003900000 */
[----:B------:R-:W3:Y:S02]  /*a9e0*/  @!P0 SYNCS.PHASECHK.TRANS64 P0, [R0+URZ], R2 ;  /* 0x00000002000085a7 */ /* 0x000ee400080010ff */
[----:B---3--:R-:W-:Y:S05]  /*a9f0*/  @!P0 BRA `(.L_x_228) ;  /* 0xfffffffc00f08947 */ /* 0x008fea000383ffff */
[----:B------:R-:W-:Y:S05]  /*aa00*/  BRA `(.L_x_229) ;  /* 0xffffff9c00fc7947 */ /* 0x000fea000383ffff */
.L_x_83:
[----:B------:R-:W-:-:S07]  /*aa10*/  MOV R4, UR4 ;  /* 0x0000000400047c02 */ /* 0x000fce0008000f00 */
.L_x_230:
[----:B--2---:R2:W3:Y:S02]  /*aa20*/  SYNCS.PHASECHK.TRANS64.TRYWAIT P1, [R4+URZ+0x2b8], R6 ;  /* 0x0002b806040075a7 */ /* 0x0044e400080211ff */
[----:B---3--:R-:W-:Y:S05]  /*aa30*/  @!P1 NANOSLEEP.SYNCS 0x989680 ;  /* 0x009896800000995d */ /* 0x008fea0003900000 */
[----:B------:R-:W3:Y:S02]  /*aa40*/  @!P1 SYNCS.PHASECHK.TRANS64 P1, [R4+URZ+0x2b8], R6 ;  /* 0x0002b806040095a7 */ /* 0x000ee400080210ff */
[----:B---3--:R-:W-:Y:S05]  /*aa50*/  @!P1 BRA `(.L_x_230) ;  /* 0xfffffffc00f09947 */ /* 0x008fea000383ffff */
[----:B------:R-:W-:Y:S05]  /*aa60*/  BRA `(.L_x_231) ;  /* 0xffffffa0006c7947 */ /* 0x000fea000383ffff */
.L_x_84:
[----:B--2---:R-:W-:-:S07]  /*aa70*/  MOV R4, UR4 ;  /* 0x0000000400047c02 */ /* 0x004fce0008000f00 */
.L_x_232:
[----:B--2---:R2:W3:Y:S02]  /*aa80*/  SYNCS.PHASECHK.TRANS64.TRYWAIT P1, [R4+URZ+0x2b0], R5 ;  /* 0x0002b005040075a7 */ /* 0x0044e400080211ff */
[----:B---3--:R-:W-:Y:S05]  /*aa90*/  @!P1 NANOSLEEP.SYNCS 0x989680 ;  /* 0x009896800000995d */ /* 0x008fea0003900000 */
[----:B------:R-:W3:Y:S02]  /*aaa0*/  @!P1 SYNCS.PHASECHK.TRANS64 P1, [R4+URZ+0x2b0], R5 ;  /* 0x0002b005040095a7 */ /* 0x000ee400080210ff */
[----:B---3--:R-:W-:Y:S05]  /*aab0*/  @!P1 BRA `(.L_x_232) ;  /* 0xfffffffc00f09947 */ /* 0x008fea000383ffff */
[----:B------:R-:W-:Y:S05]  /*aac0*/  BRA `(.L_x_233) ;  /* 0xffffffa000747947 */ /* 0x000fea000383ffff */
.L_x_94:
[----:B--2---:R-:W-:-:S04]  /*aad0*/  MOV R5, UR5 ;  /* 0x0000000500057c02 */ /* 0x004fc80008000f00 */
[----:B------:R2:W3:Y:S03]  /*aae0*/  SYNCS.PHASECHK.TRANS64.TRYWAIT P0, [R5+URZ+0x8], R6 ;  /* 0x00000806050075a7 */ /* 0x0004e600080011ff */
[----:B---3--:R-:W-:Y:S05]  /*aaf0*/  @!P0 NANOSLEEP.SYNCS 0x989680 ;  /* 0x009896800000895d */ /* 0x008fea0003900000 */
[----:B------:R-:W3:Y:S02]  /*ab00*/  @!P0 SYNCS.PHASECHK.TRANS64 P0, [R5+URZ+0x8], R6 ;  /* 0x00000806050085a7 */ /* 0x000ee400080010ff */
[----:B---3--:R-:W-:Y:S05]  /*ab10*/  @!P0 BRA `(.L_x_94) ;  /* 0xfffffffc00ec8947 */ /* 0x008fea000383ffff */
[----:B------:R-:W-:Y:S05]  /*ab20*/  BRA `(.L_x_93) ;  /* 0xffffffa400407947 */ /* 0x000fea000383ffff */
.L_x_96:
[----:B------:R-:W-:Y:S01]  /*ab30*/  BSSY B0, `(.L_x_234) ;  /* 0x0000006000007945 */ /* 0x000fe20003800000 */
[----:B------:R-:W-:-:S07]  /*ab40*/  MOV R15, 0xffffffff ;  /* 0xffffffff000f7802 */ /* 0x000fce0000000f00 */
[----:B-12--5:R-:W-:Y:S05]  /*ab50*/  WARPSYNC.COLLECTIVE R15, `(.L_x_235) ;  /* 0x000000000f0c7348 */ /* 0x026fea0003c00000 */
[----:B------:R-:W-:Y:S02]  /*ab60*/  ELECT P6, UR79, PT ;  /* 0x00000000004f782f */ /* 0x000fe400038c0000 */
[----:B------:R-:W-:Y:S01]  /*ab70*/  MOV R14, UR79 ;  /* 0x0000004f000e7c02 */ /* 0x000fe20008000f00 */
[----:B-12--5:R-:W-:Y:S10]  /*ab80*/  ENDCOLLECTIVE ;  /* 0x000000000000791b */ /* 0x026ff40003800000 */
.L_x_235:
[----:B------:R-:W-:Y:S05]  /*ab90*/  BSYNC B0 ;  /* 0x0000000000007941 */ /* 0x000fea0003800000 */
.L_x_234:
[----:B------:R-:W-:Y:S01]  /*aba0*/  PLOP3.LUT P0, PT, P6, PT, PT, 0x80, 0x8 ;  /* 0x000000000008781c */ /* 0x000fe2000370f070 */
[----:B------:R-:W-:-:S12]  /*abb0*/  BRA `(.L_x_236) ;  /* 0xffffffa4006c7947 */ /* 0x000fd8000383ffff */
.L_x_98:
[----:B--2---:R-:W-:-:S04]  /*abc0*/  MOV R3, UR5 ;  /* 0x0000000500037c02 */ /* 0x004fc80008000f00 */
[----:B------:R2:W3:Y:S03]  /*abd0*/  SYNCS.PHASECHK.TRANS64.TRYWAIT P0, [R3+URZ+0x8], R4 ;  /* 0x00000804030075a7 */ /* 0x0004e600080011ff */
[----:B---3--:R-:W-:Y:S05]  /*abe0*/  @!P0 NANOSLEEP.SYNCS 0x989680 ;  /* 0x009896800000895d */ /* 0x008fea0003900000 */
[----:B------:R-:W3:Y:S02]  /*abf0*/  @!P0 SYNCS.PHASECHK.TRANS64 P0, [R3+URZ+0x8], R4 ;  /* 0x00000804030085a7 */ /* 0x000ee400080010ff */
[----:B---3--:R-:W-:Y:S05]  /*ac00*/  @!P0 BRA `(.L_x_98) ;  /* 0xfffffffc00ec8947 */ /* 0x008fea000383ffff */
[----:B------:R-:W-:Y:S05]  /*ac10*/  BRA `(.L_x_97) ;  /* 0xffffffa400707947 */ /* 0x000fea000383ffff */
.L_x_99:
[----:B------:R-:W-:-:S07]  /*ac20*/  MOV R4, UR15 ;  /* 0x0000000f00047c02 */ /* 0x000fce0008000f00 */
.L_x_237:
[----:B-1----:R1:W2:Y:S02]  /*ac30*/  SYNCS.PHASECHK.TRANS64.TRYWAIT P0, [R4+URZ+0x2b0], R5 ;  /* 0x0002b005040075a7 */ /* 0x0022a400080011ff */
[----:B--2---:R-:W-:Y:S05]  /*ac40*/  @!P0 NANOSLEEP.SYNCS 0x989680 ;  /* 0x009896800000895d */ /* 0x004fea0003900000 */
[----:B------:R-:W2:Y:S02]  /*ac50*/  @!P0 SYNCS.PHASECHK.TRANS64 P0, [R4+URZ+0x2b0], R5 ;  /* 0x0002b005040085a7 */ /* 0x000ea400080010ff */
[----:B--2---:R-:W-:Y:S05]  /*ac60*/  @!P0 BRA `(.L_x_237) ;  /* 0xfffffffc00f08947 */ /* 0x004fea000383ffff */
[----:B------:R-:W-:Y:S05]  /*ac70*/  BRA `(.L_x_238) ;  /* 0xffffffa800447947 */ /* 0x000fea000383ffff */
.L_x_101:
[----:B------:R-:W-:-:S07]  /*ac80*/  MOV R4, UR20 ;  /* 0x0000001400047c02 */ /* 0x000fce0008000f00 */
.L_x_239:
[----:B-1----:R1:W2:Y:S02]  /*ac90*/  SYNCS.PHASECHK.TRANS64.TRYWAIT P0, [R4+URZ+0x2d0], R5 ;  /* 0x0002d005040075a7 */ /* 0x0022a400080011ff */
[----:B--2---:R-:W-:Y:S05]  /*aca0*/  @!P0 NANOSLEEP.SYNCS 0x989680 ;  /* 0x009896800000895d */ /* 0x004fea0003900000 */
[----:B------:R-:W2:Y:S02]  /*acb0*/  @!P0 SYNCS.PHASECHK.TRANS64 P0, [R4+URZ+0x2d0], R5 ;  /* 0x0002d005040085a7 */ /* 0x000ea400080010ff */
[----:B--2---:R-:W-:Y:S05]  /*acc0*/  @!P0 BRA `(.L_x_239) ;  /* 0xfffffffc00f08947 */ /* 0x004fea000383ffff */
[----:B------:R-:W-:Y:S05]  /*acd0*/  BRA `(.L_x_100) ;  /* 0xffffffa800647947 */ /* 0x000fea000383ffff */
.L_x_105:
[----:B-1----:R-:W-:Y:S07]  /*ace0*/  MOV R4, UR10 ;  /* 0x0000000a00047c02 */ /* 0x002fee0008000f00 */
.L_x_240:
[----:B-1----:R1:W2:Y:S02]  /*acf0*/  SYNCS.PHASECHK.TRANS64.TRYWAIT P0, [R4+URZ], R6 ;  /* 0x00000006040075a7 */ /* 0x0022a400080011ff */
[----:B--2---:R-:W-:Y:S05]  /*ad00*/  @!P0 NANOSLEEP.SYNCS 0x989680 ;  /* 0x009896800000895d */ /* 0x004fea0003900000 */
[----:B------:R-:W2:Y:S02]  /*ad10*/  @!P0 SYNCS.PHASECHK.TRANS64 P0, [R4+URZ], R6 ;  /* 0x00000006040085a7 */ /* 0x000ea400080010ff */
[----:B--2---:R-:W-:Y:S05]  /*ad20*/  @!P0 BRA `(.L_x_240) ;  /* 0xfffffffc00f08947 */ /* 0x004fea000383ffff */
[----:B------:R-:W-:Y:S05]  /*ad30*/  BRA `(.L_x_104) ;  /* 0xffffffa8009c7947 */ /* 0x000fea000383ffff */
.L_x_109:
[----:B--2---:R-:W-:-:S07]  /*ad40*/  MOV R0, UR4 ;  /* 0x0000000400007c02 */ /* 0x004fce0008000f00 */
.L_x_241:
[----:B--2---:R2:W3:Y:S02]  /*ad50*/  SYNCS.PHASECHK.TRANS64.TRYWAIT P0, [R0+URZ], R2 ;  /* 0x00000002000075a7 */ /* 0x0044e400080011ff */
[----:B---3--:R-:W-:Y:S05]  /*ad60*/  @!P0 NANOSLEEP.SYNCS 0x989680 ;  /* 0x009896800000895d */ /* 0x008fea0003900000 */
[----:B------:R-:W3:Y:S02]  /*ad70*/  @!P0 SYNCS.PHASECHK.TRANS64 P0, [R0+URZ], R2 ;  /* 0x00000002000085a7 */ /* 0x000ee400080010ff */
[----:B---3--:R-:W-:Y:S05]  /*ad80*/  @!P0 BRA `(.L_x_241) ;  /* 0xfffffffc00f08947 */ /* 0x008fea000383ffff */
[----:B------:R-:W-:Y:S05]  /*ad90*/  BRA `(.L_x_242) ;  /* 0xffffffac004c7947 */ /* 0x000fea000383ffff */
.L_x_112:
[----:B------:R-:W-:-:S07]  /*ada0*/  MOV R0, UR15 ;  /* 0x0000000f00007c02 */ /* 0x000fce0008000f00 */
.L_x_243:
[----:B--2---:R2:W3:Y:S02]  /*adb0*/  SYNCS.PHASECHK.TRANS64.TRYWAIT P1, [R0+URZ+0x2e0], R2 ;  /* 0x0002e002000075a7 */ /* 0x0044e400080211ff */
[----:B---3--:R-:W-:Y:S05]  /*adc0*/  @!P1 NANOSLEEP.SYNCS 0x989680 ;  /* 0x009896800000995d */ /* 0x008fea0003900000 */
[----:B------:R-:W3:Y:S02]  /*add0*/  @!P1 SYNCS.PHASECHK.TRANS64 P1, [R0+URZ+0x2e0], R2 ;  /* 0x0002e002000095a7 */ /* 0x000ee400080210ff */
[----:B---3--:R-:W-:Y:S05]  /*ade0*/  @!P1 BRA `(.L_x_243) ;  /* 0xfffffffc00f09947 */ /* 0x008fea000383ffff */
[----:B------:R-:W-:Y:S05]  /*adf0*/  BRA `(.L_x_244) ;  /* 0xffffffac00987947 */ /* 0x000fea000383ffff */
.L_x_117:
[----:B------:R-:W-:Y:S07]  /*ae00*/  MOV R0, UR24 ;  /* 0x0000001800007c02 */ /* 0x000fee0008000f00 */
.L_x_245:
[----:B-1----:R1:W2:Y:S02]  /*ae10*/  SYNCS.PHASECHK.TRANS64.TRYWAIT P0, [R0+URZ+0x2b0], R2 ;  /* 0x0002b002000075a7 */ /* 0x0022a400080011ff */
[----:B--2---:R-:W-:Y:S05]  /*ae20*/  @!P0 NANOSLEEP.SYNCS 0x989680 ;  /* 0x009896800000895d */ /* 0x004fea0003900000 */
[----:B------:R-:W2:Y:S02]  /*ae30*/  @!P0 SYNCS.PHASECHK.TRANS64 P0, [R0+URZ+0x2b0], R2 ;  /* 0x0002b002000085a7 */ /* 0x000ea400080010ff */
[----:B--2---:R-:W-:Y:S05]  /*ae40*/  @!P0 BRA `(.L_x_245) ;  /* 0xfffffffc00f08947 */ /* 0x004fea000383ffff */
[----:B------:R-:W-:Y:S05]  /*ae50*/  BRA `(.L_x_246) ;  /* 0xffffffb400307947 */ /* 0x000fea000383ffff */
.L_x_120:
[----:B------:R-:W-:Y:S07]  /*ae60*/  MOV R2, UR24 ;  /* 0x0000001800027c02 */ /* 0x000fee0008000f00 */
.L_x_247:
[----:B-1----:R1:W2:Y:S02]  /*ae70*/  SYNCS.PHASECHK.TRANS64.TRYWAIT P0, [R2+URZ+0x2a8], R3 ;  /* 0x0002a803020075a7 */ /* 0x0022a400080011ff */
[----:B--2---:R-:W-:Y:S05]  /*ae80*/  @!P0 NANOSLEEP.SYNCS 0x989680 ;  /* 0x009896800000895d */ /* 0x004fea0003900000 */
[----:B------:R-:W2:Y:S02]  /*ae90*/  @!P0 SYNCS.PHASECHK.TRANS64 P0, [R2+URZ+0x2a8], R3 ;  /* 0x0002a803020085a7 */ /* 0x000ea400080010ff */
[----:B--2---:R-:W-:Y:S05]  /*aea0*/  @!P0 BRA `(.L_x_247) ;  /* 0xfffffffc00f08947 */ /* 0x004fea000383ffff */
[----:B------:R-:W-:Y:S05]  /*aeb0*/  BRA `(.L_x_119) ;  /* 0xffffffb8008c7947 */ /* 0x000fea000383ffff */
.L_x_123:
[----:B------:R-:W-:Y:S07]  /*aec0*/  MOV R0, UR24 ;  /* 0x0000001800007c02 */ /* 0x000fee0008000f00 */
.L_x_248:
[----:B-1----:R1:W2:Y:S02]  /*aed0*/  SYNCS.PHASECHK.TRANS64.TRYWAIT P2, [R0+URZ+0x298], R2 ;  /* 0x00029802000075a7 */ /* 0x0022a400080411ff */
[----:B--2---:R-:W-:Y:S05]  /*aee0*/  @!P2 NANOSLEEP.SYNCS 0x989680 ;  /* 0x009896800000a95d */ /* 0x004fea0003900000 */
[----:B------:R-:W2:Y:S02]  /*aef0*/  @!P2 SYNCS.PHASECHK.TRANS64 P2, [R0+URZ+0x298], R2 ;  /* 0x000298020000a5a7 */ /* 0x000ea400080410ff */
[----:B--2---:R-:W-:Y:S05]  /*af00*/  @!P2 BRA `(.L_x_248) ;  /* 0xfffffffc00f0a947 */ /* 0x004fea000383ffff */
[----:B------:R-:W-:Y:S05]  /*af10*/  BRA `(.L_x_249) ;  /* 0xffffffbc00347947 */ /* 0x000fea000383ffff */
.L_x_128:
[----:B------:R-:W-:Y:S07]  /*af20*/  MOV R0, UR45 ;  /* 0x0000002d00007c02 */ /* 0x000fee0008000f00 */
.L_x_250:
[----:B-1----:R1:W2:Y:S02]  /*af30*/  SYNCS.PHASECHK.TRANS64.TRYWAIT P0, [R0+URZ+0x2b0], R2 ;  /* 0x0002b002000075a7 */ /* 0x0022a400080011ff */
[----:B--2---:R-:W-:Y:S05]  /*af40*/  @!P0 NANOSLEEP.SYNCS 0x989680 ;  /* 0x009896800000895d */ /* 0x004fea0003900000 */
[----:B------:R-:W2:Y:S02]  /*af50*/  @!P0 SYNCS.PHASECHK.TRANS64 P0, [R0+URZ+0x2b0], R2 ;  /* 0x0002b002000085a7 */ /* 0x000ea400080010ff */
[----:B--2---:R-:W-:Y:S05]  /*af60*/  @!P0 BRA `(.L_x_250) ;  /* 0xfffffffc00f08947 */ /* 0x004fea000383ffff */
[----:B------:R-:W-:Y:S05]  /*af70*/  BRA `(.L_x_251) ;  /* 0xffffffc000c87947 */ /* 0x000fea000383ffff */
.L_x_139:
[----:B-1----:R-:W-:Y:S04]  /*af80*/  MOV R3, UR45 ;  /* 0x0000002d00037c02 */ /* 0x002fe80008000f00 */
[----:B------:R1:W2:Y:S03]  /*af90*/  SYNCS.PHASECHK.TRANS64.TRYWAIT P1, [R3+URZ+0x290], R4 ;  /* 0x00029004030075a7 */ /* 0x0002a600080211ff */
[----:B--2---:R-:W-:Y:S05]  /*afa0*/  @!P1 NANOSLEEP.SYNCS 0x989680 ;  /* 0x009896800000995d */ /* 0x004fea0003900000 */
[----:B------:R-:W2:Y:S02]  /*afb0*/  @!P1 SYNCS.PHASECHK.TRANS64 P1, [R3+URZ+0x290], R4 ;  /* 0x00029004030095a7 */ /* 0x000ea400080210ff */
[----:B--2---:R-:W-:Y:S05]  /*afc0*/  @!P1 BRA `(.L_x_139) ;  /* 0xfffffffc00ec9947 */ /* 0x004fea000383ffff */
[----:B------:R-:W-:Y:S05]  /*afd0*/  BRA `(.L_x_138) ;  /* 0xffffffd000b07947 */ /* 0x000fea000383ffff */
.L_x_141:
[----:B-1----:R1:W4:Y:S02]  /*afe0*/  SYNCS.PHASECHK.TRANS64.TRYWAIT P1, [R151+URZ+0x2c0], R0 ;  /* 0x0002c000970075a7 */ /* 0x00232400080211ff */
[----:B----4-:R-:W-:Y:S05]  /*aff0*/  @!P1 NANOSLEEP.SYNCS 0x989680 ;  /* 0x009896800000995d */ /* 0x010fea0003900000 */
[----:B------:R-:W4:Y:S02]  /*b000*/  @!P1 SYNCS.PHASECHK.TRANS64 P1, [R151+URZ+0x2c0], R0 ;  /* 0x0002c000970095a7 */ /* 0x000f2400080210ff */
[----:B----4-:R-:W-:Y:S05]  /*b010*/  @!P1 BRA `(.L_x_141) ;  /* 0xfffffffc00f09947 */ /* 0x010fea000383ffff */
[----:B------:R-:W-:Y:S05]  /*b020*/  BRA `(.L_x_140) ;  /* 0xffffffd000f87947 */ /* 0x000fea000383ffff */
        .weak           $__internal_0_$__cuda_sm10x_tcgen05_guardrail_trap_col_being_dealloced_not_returned_by_alloc
        .type           $__internal_0_$__cuda_sm10x_tcgen05_guardrail_trap_col_being_dealloced_not_returned_by_alloc,@function
        .size           $__internal_0_$__cuda_sm10x_tcgen05_guardrail_trap_col_being_dealloced_not_returned_by_alloc,($__internal_1_$__cuda_sm10x_tcgen05_guardrail_trap_phase_invalid_during_alloc - $__internal_0_$__cuda_sm10x_tcgen05_guardrail_trap_col_being_dealloced_not_returned_by_alloc)
$__internal_0_$__cuda_sm10x_tcgen05_guardrail_trap_col_being_dealloced_not_returned_by_alloc:
[----:B------:R-:W-:Y:S05]  /*b030*/  BPT.TRAP 0x1 ;  /* 0x000000040000795c */ /* 0x000fea0000300000 */
[----:B------:R-:W-:-:S04]  /*b040*/  HFMA2 R3, -RZ, RZ, 0, 0 ;  /* 0x00000000ff037431 */ /* 0x000fc800000001ff */
[----:B------:R-:W-:Y:S05]  /*b050*/  RET.REL.NODEC R2 `(_ZN7cutlass13device_kernelINS_4conv6kernel13ConvUniversalINS1_16ConvProblemShapeILNS1_8OperatorE2ELi2EEENS1_10collective14CollectiveConvINS1_47MainloopSm100TmaUmmaWarpSpecializedImplicitGemmILS5_2ELi41ELi2ELi1ELi2EN4cute5tupleIJNSA_1CILi2EEENSC_ILi1EEESE_EEEEENSB_IJNSC_ILi256EEENSB_IJNSC_ILi64EEEEEENSB_IJNSC_ILi32EEEEEEEEENS_12float_e4m3_tESN_NSA_8TiledMMAINSA_8MMA_AtomIJNSA_10MMA_TraitsINSA_25SM100_MMA_F8F6F4_2x1SM_SSEJSN_SN_fSH_SI_NSA_17integral_constantINSA_4UMMA5MajorELSU_1EEESV_NSS_INST_7ScaleInELSW_0EEESX_EEEEEENSA_6LayoutINSB_IJSE_SE_SE_EEENSB_IJNSC_ILi0EEES12_S12_EEEEENSB_IJNSA_10UnderscoreES15_S15_EEEEENS7_6detail27Sm100ImplicitGemmTileTraitsINSA_18SM100_TMA_2SM_LOADENSA_14ComposedLayoutINSA_7SwizzleILi3ELi4ELi3EEENSA_18smem_ptr_flag_bitsILi8EEENS10_INSB_IJNSC_ILi128EEENSC_ILi8EEEEEENSB_IJSE_S1G_EEEEEEEvEENS19_INSA_25SM100_TMA_2SM_LOAD_IM2COLENS1B_INS1C_ILi1ELi4ELi3EEES1F_NS10_INSB_IJSK_S1H_EEENSB_IJSE_SK_EEEEEEEvEEEENS_8epilogue10collective18CollectiveEpilogueINS1V_23Sm100TmaWarpSpecializedILi1ELi1ELi64ELb0ELb0EEEJNSB_IJS1G_SJ_SL_EEENSB_IJNS10_IS1G_SE_EENS10_ISI_SE_EEEEESN_NSB_IJlNSB_IJSE_llEEES12_EEESN_S25_NS1V_6fusion15FusionCallbacksIS1Z_NS26_17LinearCombinationISN_fSN_fLNS_15FloatRoundStyleE2EEES20_S23_JEEENSA_5SM1004TMEM4LOAD26SM100_TMEM_LOAD_32dp32b64xENSA_13SM90_TMA_LOADENS1B_INS1C_ILi2ELi4ELi3EEES1F_NS10_INSB_IJS1H_SI_EEENSB_IJSI_SE_EEEEEEENSA_39AutoVectorizingCopyWithAssumedAlignmentILi128EEENSA_14SM90_TMA_STOREES2L_S2N_S2N_EEEvvEEEEvNT_6ParamsE) ;  /* 0xffffff4c02e87950 */ /* 0x000fea0003c3ffff */
        .weak           $__internal_1_$__cuda_sm10x_tcgen05_guardrail_trap_phase_invalid_during_alloc
        .type           $__internal_1_$__cuda_sm10x_tcgen05_guardrail_trap_phase_invalid_during_alloc,@function
        .size           $__internal_1_$__cuda_sm10x_tcgen05_guardrail_trap_phase_invalid_during_alloc,($__internal_2_$__cuda_sm10x_tcgen05_guardrail_trap_unallocated_columns_being_dealloced - $__internal_1_$__cuda_sm10x_tcgen05_guardrail_trap_phase_invalid_during_alloc)
$__internal_1_$__cuda_sm10x_tcgen05_guardrail_trap_phase_invalid_during_alloc:
[----:B------:R-:W-:Y:S05]  /*b060*/  BPT.TRAP 0x1 ;  /* 0x000000040000795c */ /* 0x000fea0000300000 */
[----:B------:R-:W-:-:S04]  /*b070*/  MOV R5, 0x0 ;  /* 0x0000000000057802 */ /* 0x000fc80000000f00 */
[----:B------:R-:W-:Y:S05]  /*b080*/  RET.REL.NODEC R4 `(_ZN7cutlass13device_kernelINS_4conv6kernel13ConvUniversalINS1_16ConvProblemShapeILNS1_8OperatorE2ELi2EEENS1_10collective14CollectiveConvINS1_47MainloopSm100TmaUmmaWarpSpecializedImplicitGemmILS5_2ELi41ELi2ELi1ELi2EN4cute5tupleIJNSA_1CILi2EEENSC_ILi1EEESE_EEEEENSB_IJNSC_ILi256EEENSB_IJNSC_ILi64EEEEEENSB_IJNSC_ILi32EEEEEEEEENS_12float_e4m3_tESN_NSA_8TiledMMAINSA_8MMA_AtomIJNSA_10MMA_TraitsINSA_25SM100_MMA_F8F6F4_2x1SM_SSEJSN_SN_fSH_SI_NSA_17integral_constantINSA_4UMMA5MajorELSU_1EEESV_NSS_INST_7ScaleInELSW_0EEESX_EEEEEENSA_6LayoutINSB_IJSE_SE_SE_EEENSB_IJNSC_ILi0EEES12_S12_EEEEENSB_IJNSA_10UnderscoreES15_S15_EEEEENS7_6detail27Sm100ImplicitGemmTileTraitsINSA_18SM100_TMA_2SM_LOADENSA_14ComposedLayoutINSA_7SwizzleILi3ELi4ELi3EEENSA_18smem_ptr_flag_bitsILi8EEENS10_INSB_IJNSC_ILi128EEENSC_ILi8EEEEEENSB_IJSE_S1G_EEEEEEEvEENS19_INSA_25SM100_TMA_2SM_LOAD_IM2COLENS1B_INS1C_ILi1ELi4ELi3EEES1F_NS10_INSB_IJSK_S1H_EEENSB_IJSE_SK_EEEEEEEvEEEENS_8epilogue10collective18CollectiveEpilogueINS1V_23Sm100TmaWarpSpecializedILi1ELi1ELi64ELb0ELb0EEEJNSB_IJS1G_SJ_SL_EEENSB_IJNS10_IS1G_SE_EENS10_ISI_SE_EEEEESN_NSB_IJlNSB_IJSE_llEEES12_EEESN_S25_NS1V_6fusion15FusionCallbacksIS1Z_NS26_17LinearCombinationISN_fSN_fLNS_15FloatRoundStyleE2EEES20_S23_JEEENSA_5SM1004TMEM4LOAD26SM100_TMEM_LOAD_32dp32b64xENSA_13SM90_TMA_LOADENS1B_INS1C_ILi2ELi4ELi3EEES1F_NS10_INSB_IJS1H_SI_EEENSB_IJSI_SE_EEEEEEENSA_39AutoVectorizingCopyWithAssumedAlignmentILi128EEENSA_14SM90_TMA_STOREES2L_S2N_S2N_EEEvvEEEEvNT_6ParamsE) ;  /* 0xffffff4c04dc7950 */ /* 0x000fea0003c3ffff */
        .weak           $__internal_2_$__cuda_sm10x_tcgen05_guardrail_trap_unallocated_columns_being_dealloced
        .type           $__internal_2_$__cuda_sm10x_tcgen05_guardrail_trap_unallocated_columns_being_dealloced,@function
        .size           $__internal_2_$__cuda_sm10x_tcgen05_guardrail_trap_unallocated_columns_being_dealloced,(.L_x_253 - $__internal_2_$__cuda_sm10x_tcgen05_guardrail_trap_unallocated_columns_being_dealloced)
$__internal_2_$__cuda_sm10x_tcgen05_guardrail_trap_unallocated_columns_being_dealloced:
[----:B------:R-:W-:Y:S05]  /*b090*/  BPT.TRAP 0x1 ;  /* 0x000000040000795c */ /* 0x000fea0000300000 */
[----:B------:R-:W-:-:S04]  /*b0a0*/  HFMA2 R3, -RZ, RZ, 0, 0 ;  /* 0x00000000ff037431 */ /* 0x000fc800000001ff */
[----:B------:R-:W-:Y:S05]  /*b0b0*/  RET.REL.NODEC R2 `(_ZN7cutlass13device_kernelINS_4conv6kernel13ConvUniversalINS1_16ConvProblemShapeILNS1_8OperatorE2ELi2EEENS1_10collective14CollectiveConvINS1_47MainloopSm100TmaUmmaWarpSpecializedImplicitGemmILS5_2ELi41ELi2ELi1ELi2EN4cute5tupleIJNSA_1CILi2EEENSC_ILi1EEESE_EEEEENSB_IJNSC_ILi256EEENSB_IJNSC_ILi64EEEEEENSB_IJNSC_ILi32EEEEEEEEENS_12float_e4m3_tESN_NSA_8TiledMMAINSA_8MMA_AtomIJNSA_10MMA_TraitsINSA_25SM100_MMA_F8F6F4_2x1SM_SSEJSN_SN_fSH_SI_NSA_17integral_constantINSA_4UMMA5MajorELSU_1EEESV_NSS_INST_7ScaleInELSW_0EEESX_EEEEEENSA_6LayoutINSB_IJSE_SE_SE_EEENSB_IJNSC_ILi0EEES12_S12_EEEEENSB_IJNSA_10UnderscoreES15_S15_EEEEENS7_6detail27Sm100ImplicitGemmTileTraitsINSA_18SM100_TMA_2SM_LOADENSA_14ComposedLayoutINSA_7SwizzleILi3ELi4ELi3EEENSA_18smem_ptr_flag_bitsILi8EEENS10_INSB_IJNSC_ILi128EEENSC_ILi8EEEEEENSB_IJSE_S1G_EEEEEEEvEENS19_INSA_25SM100_TMA_2SM_LOAD_IM2COLENS1B_INS1C_ILi1ELi4ELi3EEES1F_NS10_INSB_IJSK_S1H_EEENSB_IJSE_SK_EEEEEEEvEEEENS_8epilogue10collective18CollectiveEpilogueINS1V_23Sm100TmaWarpSpecializedILi1ELi1ELi64ELb0ELb0EEEJNSB_IJS1G_SJ_SL_EEENSB_IJNS10_IS1G_SE_EENS10_ISI_SE_EEEEESN_NSB_IJlNSB_IJSE_llEEES12_EEESN_S25_NS1V_6fusion15FusionCallbacksIS1Z_NS26_17LinearCombinationISN_fSN_fLNS_15FloatRoundStyleE2EEES20_S23_JEEENSA_5SM1004TMEM4LOAD26SM100_TMEM_LOAD_32dp32b64xENSA_13SM90_TMA_LOADENS1B_INS1C_ILi2ELi4ELi3EEES1F_NS10_INSB_IJS1H_SI_EEENSB_IJSI_SE_EEEEEEENSA_39AutoVectorizingCopyWithAssumedAlignmentILi128EEENSA_14SM90_TMA_STOREES2L_S2N_S2N_EEEvvEEEEvNT_6ParamsE) ;  /* 0xffffff4c02d07950 */ /* 0x000fea0003c3ffff */
.L_x_252:
[----:B------:R-:W-:-:S00]  /*b0c0*/  BRA `(.L_x_252) ;  /* 0xfffffffc00fc7947 */ /* 0x000fc0000383ffff */
[----:B------:R-:W-:-:S00]  /*b0d0*/  NOP ;  /* 0x0000000000007918 */ /* 0x000fc00000000000 */
        /* <DEDUP_REMOVED lines=10> */
.L_x_253:


//--------------------- .nv.global.init           --------------------------
	.section	.nv.global.init,"aw",@progbits
.nv.global.init:
	.type		$str$29,@object
	.size		$str$29,($str$30 - $str$29)
$str$29:
        /*0000*/ 	.byte	0x28, 0x61, 0x64, 0x64, 0x72, 0x65, 0x73, 0x73, 0x20, 0x26, 0x20, 0x6d, 0x61, 0x73, 0x6b, 0x29
        /*0010*/ 	.byte	0x20, 0x3d, 0x3d, 0x20, 0x30, 0x00
	.type		$str$30,@object
	.size		$str$30,($str$28 - $str$30)
$str$30:
        /*0016*/ 	.byte	0x2f, 0x74, 0x6d, 0x70, 0x2f, 0x63, 0x75, 0x74, 0x6c, 0x61, 0x73, 0x73, 0x5f, 0x73, 0x77, 0x65
        /*0026*/ 	.byte	0x65, 0x70, 0x5f, 0x73, 0x72, 0x63, 0x2f, 0x69, 0x6e, 0x63, 0x6c, 0x75, 0x64, 0x65, 0x2f, 0x63
        /*0036*/ 	.byte	0x75, 0x74, 0x65, 0x2f, 0x70, 0x6f, 0x69, 0x6e, 0x74, 0x65, 0x72, 0x5f, 0x66, 0x6c, 0x61, 0x67
        /*0046*/ 	.byte	0x67, 0x65, 0x64, 0x2e, 0x68, 0x70, 0x70, 0x00
	.type		$str$28,@object
	.size		$str$28,($str$27 - $str$28)
$str$28:
        /*004e*/ 	.byte	0x2f, 0x74, 0x6d, 0x70, 0x2f, 0x63, 0x75, 0x74, 0x6c, 0x61, 0x73, 0x73, 0x5f, 0x73, 0x77, 0x65
        /*005e*/ 	.byte	0x65, 0x70, 0x5f, 0x73, 0x72, 0x63, 0x2f, 0x69, 0x6e, 0x63, 0x6c, 0x75, 0x64, 0x65, 0x2f, 0x63
        /*006e*/ 	.byte	0x75, 0x74, 0x65, 0x2f, 0x61, 0x74, 0x6f, 0x6d, 0x2f, 0x63, 0x6f, 0x70, 0x79, 0x5f, 0x74, 0x72
        /*007e*/ 	.byte	0x61, 0x69, 0x74, 0x73, 0x5f, 0x73, 0x6d, 0x31, 0x30, 0x30, 0x2e, 0x68, 0x70, 0x70, 0x00
	.type		$str$27,@object
	.size		$str$27,(__unnamed_1 - $str$27)
$str$27:
        /*008d*/ 	.byte	0x28, 0x28, 0x75, 0x69, 0x6e, 0x74, 0x33, 0x32, 0x5f, 0x74, 0x28, 0x74, 0x68, 0x72, 0x65, 0x61
        /*009d*/ 	.byte	0x64, 0x49, 0x64, 0x78, 0x2e, 0x78, 0x29, 0x20, 0x2f, 0x20, 0x33, 0x32, 0x29, 0x20, 0x25, 0x20
        /*00ad*/ 	.byte	0x34, 0x29, 0x20, 0x3d, 0x3d, 0x20, 0x28, 0x28, 0x28, 0x74, 0x6d, 0x65, 0x6d, 0x5f, 0x61, 0x64
        /*00bd*/ 	.byte	0x64, 0x72, 0x20, 0x3e, 0x3e, 0x20, 0x31, 0x36, 0x29, 0x20, 0x2f, 0x20, 0x33, 0x32, 0x29, 0x20
        /*00cd*/ 	.byte	0x25, 0x20, 0x34, 0x29, 0x00
	.type		__unnamed_1,@object
	.size		__unnamed_1,(__unnamed_2 - __unnamed_1)
__unnamed_1:
        /*00d2*/ 	.byte	0x61, 0x75, 0x74, 0x6f, 0x20, 0x63, 0x75, 0x74, 0x65, 0x3a, 0x3a, 0x61, 0x73, 0x5f, 0x70, 0x6f
        /* <DEDUP_REMOVED lines=24> */
        /*0262*/ 	.byte	0x43, 0x3c, 0x38, 0x31, 0x39, 0x32, 0x3e, 0x3e, 0x3e, 0x3e, 0x5d, 0x00
	.type		__unnamed_2,@object
	.size		__unnamed_2,(.L_2 - __unnamed_2)
__unnamed_2:
        /* <DEDUP_REMOVED lines=42> */
        /*050e*/ 	.byte	0x3e, 0x3e, 0x3e, 0x3e, 0x5d, 0x00
.L_2:


//--------------------- .nv.shared._ZN7cutlass13device_kernelINS_4conv6kernel13ConvUniversalINS1_16ConvProblemShapeILNS1_8OperatorE2ELi2EEENS1_10collective14CollectiveConvINS1_47MainloopSm100TmaUmmaWarpSpecializedImplicitGemmILS5_2ELi41ELi2ELi1ELi2EN4cute5tupleIJNSA_1CILi2EEENSC_ILi1EEESE_EEEEENSB_IJNSC_ILi256EEENSB_IJNSC_ILi64EEEEEENSB_IJNSC_ILi32EEEEEEEEENS_12float_e4m3_tESN_NSA_8TiledMMAINSA_8MMA_AtomIJNSA_10MMA_TraitsINSA_25SM100_MMA_F8F6F4_2x1SM_SSEJSN_SN_fSH_SI_NSA_17integral_constantINSA_4UMMA5MajorELSU_1EEESV_NSS_INST_7ScaleInELSW_0EEESX_EEEEEENSA_6LayoutINSB_IJSE_SE_SE_EEENSB_IJNSC_ILi0EEES12_S12_EEEEENSB_IJNSA_10UnderscoreES15_S15_EEEEENS7_6detail27Sm100ImplicitGemmTileTraitsINSA_18SM100_TMA_2SM_LOADENSA_14ComposedLayoutINSA_7SwizzleILi3ELi4ELi3EEENSA_18smem_ptr_flag_bitsILi8EEENS10_INSB_IJNSC_ILi128EEENSC_ILi8EEEEEENSB_IJSE_S1G_EEEEEEEvEENS19_INSA_25SM100_TMA_2SM_LOAD_IM2COLENS1B_INS1C_ILi1ELi4ELi3EEES1F_NS10_INSB_IJSK_S1H_EEENSB_IJSE_SK_EEEEEEEvEEEENS_8epilogue10collective18CollectiveEpilogueINS1V_23Sm100TmaWarpSpecializedILi1ELi1ELi64ELb0ELb0EEEJNSB_IJS1G_SJ_SL_EEENSB_IJNS10_IS1G_SE_EENS10_ISI_SE_EEEEESN_NSB_IJlNSB_IJSE_llEEES12_EEESN_S25_NS1V_6fusion15FusionCallbacksIS1Z_NS26_17LinearCombinationISN_fSN_fLNS_15FloatRoundStyleE2EEES20_S23_JEEENSA_5SM1004TMEM4LOAD26SM100_TMEM_LOAD_32dp32b64xENSA_13SM90_TMA_LOADENS1B_INS1C_ILi2ELi4ELi3EEES1F_NS10_INSB_IJS1H_SI_EEENSB_IJSI_SE_EEEEEEENSA_39AutoVectorizingCopyWithAssumedAlignmentILi128EEENSA_14SM90_TMA_STOREES2L_S2N_S2N_EEEvvEEEEvNT_6ParamsE --------------------------
	.section	.nv.shared._ZN7cutlass13device_kernelINS_4conv6kernel13ConvUniversalINS1_16ConvProblemShapeILNS1_8OperatorE2ELi2EEENS1_10collective14CollectiveConvINS1_47MainloopSm100TmaUmmaWarpSpecializedImplicitGemmILS5_2ELi41ELi2ELi1ELi2EN4cute5tupleIJNSA_1CILi2EEENSC_ILi1EEESE_EEEEENSB_IJNSC_ILi256EEENSB_IJNSC_ILi64EEEEEENSB_IJNSC_ILi32EEEEEEEEENS_12float_e4m3_tESN_NSA_8TiledMMAINSA_8MMA_AtomIJNSA_10MMA_TraitsINSA_25SM100_MMA_F8F6F4_2x1SM_SSEJSN_SN_fSH_SI_NSA_17integral_constantINSA_4UMMA5MajorELSU_1EEESV_NSS_INST_7ScaleInELSW_0EEESX_EEEEEENSA_6LayoutINSB_IJSE_SE_SE_EEENSB_IJNSC_ILi0EEES12_S12_EEEEENSB_IJNSA_10UnderscoreES15_S15_EEEEENS7_6detail27Sm100ImplicitGemmTileTraitsINSA_18SM100_TMA_2SM_LOADENSA_14ComposedLayoutINSA_7SwizzleILi3ELi4ELi3EEENSA_18smem_ptr_flag_bitsILi8EEENS10_INSB_IJNSC_ILi128EEENSC_ILi8EEEEEENSB_IJSE_S1G_EEEEEEEvEENS19_INSA_25SM100_TMA_2SM_LOAD_IM2COLENS1B_INS1C_ILi1ELi4ELi3EEES1F_NS10_INSB_IJSK_S1H_EEENSB_IJSE_SK_EEEEEEEvEEEENS_8epilogue10collective18CollectiveEpilogueINS1V_23Sm100TmaWarpSpecializedILi1ELi1ELi64ELb0ELb0EEEJNSB_IJS1G_SJ_SL_EEENSB_IJNS10_IS1G_SE_EENS10_ISI_SE_EEEEESN_NSB_IJlNSB_IJSE_llEEES12_EEESN_S25_NS1V_6fusion15FusionCallbacksIS1Z_NS26_17LinearCombinationISN_fSN_fLNS_15FloatRoundStyleE2EEES20_S23_JEEENSA_5SM1004TMEM4LOAD26SM100_TMEM_LOAD_32dp32b64xENSA_13SM90_TMA_LOADENS1B_INS1C_ILi2ELi4ELi3EEES1F_NS10_INSB_IJS1H_SI_EEENSB_IJSI_SE_EEEEEEENSA_39AutoVectorizingCopyWithAssumedAlignmentILi128EEENSA_14SM90_TMA_STOREES2L_S2N_S2N_EEEvvEEEEvNT_6ParamsE,"aw",@nobits
	.sectionflags	@""
	.align	16
	.zero		1024


//--------------------- .nv.shared.reserved.0     --------------------------
	.section	.nv.shared.reserved.0,"aw",@nobits
	.weak		__nv_reservedSMEM_offset_0_alias
	.size		__nv_reservedSMEM_offset_0_alias, 0, 64
	.other		__nv_reservedSMEM_offset_0_alias,@"STO_CUDA_RESERVED_SHARED STV_DEFAULT"
__nv_reservedSMEM_offset_0_alias:
	.zero		0
.nv.shared.reserved.0:
	.zero		64
	.weak		__nv_reservedSMEM_tcgen05_partition
	.type		__nv_reservedSMEM_tcgen05_partition,@object
	.size		__nv_reservedSMEM_tcgen05_partition,(.L_0 - __nv_reservedSMEM_tcgen05_partition)
__nv_reservedSMEM_tcgen05_partition:
	.zero		32
.L_0:


//--------------------- .nv.global                --------------------------
	.section	.nv.global,"aw",@nobits
.nv.global:
	.type		_ZN39_INTERNAL_2f72c948_4_k_cu_e9f4d8bb_41984cute1_E,@object
	.size		_ZN39_INTERNAL_2f72c948_4_k_cu_e9f4d8bb_41984cute1_E,(_ZN39_INTERNAL_2f72c948_4_k_cu_e9f4d8bb_41984cuda3std3__45__cpo6cbeginE - _ZN39_INTERNAL_2f72c948_4_k_cu_e9f4d8bb_41984cute1_E)
_ZN39_INTERNAL_2f72c948_4_k_cu_e9f4d8bb_41984cute1_E:
	.zero		1
	.type		_ZN39_INTERNAL_2f72c948_4_k_cu_e9f4d8bb_41984cuda3std3__45__cpo6cbeginE,@object
	.size		_ZN39_INTERNAL_2f72c948_4_k_cu_e9f4d8bb_41984cuda3std3__45__cpo6cbeginE,(_ZN39_INTERNAL_2f72c948_4_k_cu_e9f4d8bb_41984cuda3std3__48in_placeE - _ZN39_INTERNAL_2f72c948_4_k_cu_e9f4d8bb_41984cuda3std3__45__cpo6cbeginE)
_ZN39_INTERNAL_2f72c948_4_k_cu_e9f4d8bb_41984cuda3std3__45__cpo6cbeginE:
	.zero		1
	.type		_ZN39_INTERNAL_2f72c948_4_k_cu_e9f4d8bb_41984cuda3std3__48in_placeE,@object
	.size		_ZN39_INTERNAL_2f72c948_4_k_cu_e9f4d8bb_41984cuda3std3__48in_placeE,(_ZN39_INTERNAL_2f72c948_4_k_cu_e9f4d8bb_41984cuda3std6ranges3__45__cpo9iter_moveE - _ZN39_INTERNAL_2f72c948_4_k_cu_e9f4d8bb_41984cuda3std3__48in_placeE)
_ZN39_INTERNAL_2f72c948_4_k_cu_e9f4d8bb_41984cuda3std3__48in_placeE:
	.zero		1
	.type		_ZN39_INTERNAL_2f72c948_4_k_cu_e9f4d8bb_41984cuda3std6ranges3__45__cpo9iter_moveE,@object
	.size		_ZN39_INTERNAL_2f72c948_4_k_cu_e9f4d8bb_41984cuda3std6ranges3__45__cpo9iter_moveE,(_ZN39_INTERNAL_2f72c948_4_k_cu_e9f4d8bb_41984cuda3std3__45__cpo5beginE - _ZN39_INTERNAL_2f72c948_4_k_cu_e9f4d8bb_41984cuda3std6ranges3__45__cpo9iter_moveE)
_ZN39_INTERNAL_2f72c948_4_k_cu_e9f4d8bb_41984cuda3std6ranges3__45__cpo9iter_moveE:
	.zero		1
	.type		_ZN39_INTERNAL_2f72c948_4_k_cu_e9f4d8bb_41984cuda3std3__45__cpo5beginE,@object
	.size		_ZN39_INTERNAL_2f72c948_4_k_cu_e9f4d8bb_41984cuda3std3__45__cpo5beginE,(_ZN39_INTERNAL_2f72c948_4_k_cu_e9f4d8bb_41984cuda3std3__441_GLOBAL__N__2f72c948_4_k_cu_e9f4d8bb_41986ignoreE - _ZN39_INTERNAL_2f72c948_4_k_cu_e9f4d8bb_41984cuda3std3__45__cpo5beginE)
_ZN39_INTERNAL_2f72c948_4_k_cu_e9f4d8bb_41984cuda3std3__45__cpo5beginE:
	.zero		1
	.type		_ZN39_INTERNAL_2f72c948_4_k_cu_e9f4d8bb_41984cuda3std3__441_GLOBAL__N__2f72c948_4_k_cu_e9f4d8bb_41986ignoreE,@object
	.size		_ZN39_INTERNAL_2f72c948_4_k_cu_e9f4d8bb_41984cuda3std3__441_GLOBAL__N__2f72c948_4_k_cu_e9f4d8bb_41986ignoreE,(_ZN39_INTERNAL_2f72c948_4_k_cu_e9f4d8bb_41984cute7productE - _ZN39_INTERNAL_2f72c948_4_k_cu_e9f4d8bb_41984cuda3std3__441_GLOBAL__N__2f72c948_4_k_cu_e9f4d8bb_41986ignoreE)
_ZN39_INTERNAL_2f72c948_4_k_cu_e9f4d8bb_41984cuda3std3__441_GLOBAL__N__2f72c948_4_k_cu_e9f4d8bb_41986ignoreE:
	.zero		1
	.type		_ZN39_INTERNAL_2f72c948_4_k_cu_e9f4d8bb_41984cute7productE,@object
	.size		_ZN39_INTERNAL_2f72c948_4_k_cu_e9f4d8bb_41984cute7productE,(_ZN39_INTERNAL_2f72c948_4_k_cu_e9f4d8bb_41984cuda3std3__45__cpo3endE - _ZN39_INTERNAL_2f72c948_4_k_cu_e9f4d8bb_41984cute7productE)
_ZN39_INTERNAL_2f72c948_4_k_cu_e9f4d8bb_41984cute7productE:
	.zero		1
	.type		_ZN39_INTERNAL_2f72c948_4_k_cu_e9f4d8bb_41984cuda3std3__45__cpo3endE,@object
	.size		_ZN39_INTERNAL_2f72c948_4_k_cu_e9f4d8bb_41984cuda3std3__45__cpo3endE,(_ZN39_INTERNAL_2f72c948_4_k_cu_e9f4d8bb_41984cuda3std3__419piecewise_constructE - _ZN39_INTERNAL_2f72c948_4_k_cu_e9f4d8bb_41984cuda3std3__45__cpo3endE)
_ZN39_INTERNAL_2f72c948_4_k_cu_e9f4d8bb_41984cuda3std3__45__cpo3endE:
	.zero		1
	.type		_ZN39_INTERNAL_2f72c948_4_k_cu_e9f4d8bb_41984cuda3std3__419piecewise_constructE,@object
	.size		_ZN39_INTERNAL_2f72c948_4_k_cu_e9f4d8bb_41984cuda3std3__419piecewise_constructE,(_ZN39_INTERNAL_2f72c948_4_k_cu_e9f4d8bb_41984cuda3std3__45__cpo4cendE - _ZN39_INTERNAL_2f72c948_4_k_cu_e9f4d8bb_41984cuda3std3__419piecewise_constructE)
_ZN39_INTERNAL_2f72c948_4_k_cu_e9f4d8bb_41984cuda3std3__419piecewise_constructE:
	.zero		1
	.type		_ZN39_INTERNAL_2f72c948_4_k_cu_e9f4d8bb_41984cuda3std3__45__cpo4cendE,@object
	.size		_ZN39_INTERNAL_2f72c948_4_k_cu_e9f4d8bb_41984cuda3std3__45__cpo4cendE,(_ZN39_INTERNAL_2f72c948_4_k_cu_e9f4d8bb_41984cuda3std6ranges3__45__cpo4swapE - _ZN39_INTERNAL_2f72c948_4_k_cu_e9f4d8bb_41984cuda3std3__45__cpo4cendE)
_ZN39_INTERNAL_2f72c948_4_k_cu_e9f4d8bb_41984cuda3std3__45__cpo4cendE:
	.zero		1
	.type		_ZN39_INTERNAL_2f72c948_4_k_cu_e9f4d8bb_41984cuda3std6ranges3__45__cpo4swapE,@object
	.size		_ZN39_INTERNAL_2f72c948_4_k_cu_e9f4d8bb_41984cuda3std6ranges3__45__cpo4swapE,(.L_10 - _ZN39_INTERNAL_2f72c948_4_k_cu_e9f4d8bb_41984cuda3std6ranges3__45__cpo4swapE)
_ZN39_INTERNAL_2f72c948_4_k_cu_e9f4d8bb_41984cuda3std6ranges3__45__cpo4swapE:
	.zero		1
.L_10:


//--------------------- .nv.constant0._ZN7cutlass13device_kernelINS_4conv6kernel13ConvUniversalINS1_16ConvProblemShapeILNS1_8OperatorE2ELi2EEENS1_10collective14CollectiveConvINS1_47MainloopSm100TmaUmmaWarpSpecializedImplicitGemmILS5_2ELi41ELi2ELi1ELi2EN4cute5tupleIJNSA_1CILi2EEENSC_ILi1EEESE_EEEEENSB_IJNSC_ILi256EEENSB_IJNSC_ILi64EEEEEENSB_IJNSC_ILi32EEEEEEEEENS_12float_e4m3_tESN_NSA_8TiledMMAINSA_8MMA_AtomIJNSA_10MMA_TraitsINSA_25SM100_MMA_F8F6F4_2x1SM_SSEJSN_SN_fSH_SI_NSA_17integral_constantINSA_4UMMA5MajorELSU_1EEESV_NSS_INST_7ScaleInELSW_0EEESX_EEEEEENSA_6LayoutINSB_IJSE_SE_SE_EEENSB_IJNSC_ILi0EEES12_S12_EEEEENSB_IJNSA_10UnderscoreES15_S15_EEEEENS7_6detail27Sm100ImplicitGemmTileTraitsINSA_18SM100_TMA_2SM_LOADENSA_14ComposedLayoutINSA_7SwizzleILi3ELi4ELi3EEENSA_18smem_ptr_flag_bitsILi8EEENS10_INSB_IJNSC_ILi128EEENSC_ILi8EEEEEENSB_IJSE_S1G_EEEEEEEvEENS19_INSA_25SM100_TMA_2SM_LOAD_IM2COLENS1B_INS1C_ILi1ELi4ELi3EEES1F_NS10_INSB_IJSK_S1H_EEENSB_IJSE_SK_EEEEEEEvEEEENS_8epilogue10collective18CollectiveEpilogueINS1V_23Sm100TmaWarpSpecializedILi1ELi1ELi64ELb0ELb0EEEJNSB_IJS1G_SJ_SL_EEENSB_IJNS10_IS1G_SE_EENS10_ISI_SE_EEEEESN_NSB_IJlNSB_IJSE_llEEES12_EEESN_S25_NS1V_6fusion15FusionCallbacksIS1Z_NS26_17LinearCombinationISN_fSN_fLNS_15FloatRoundStyleE2EEES20_S23_JEEENSA_5SM1004TMEM4LOAD26SM100_TMEM_LOAD_32dp32b64xENSA_13SM90_TMA_LOADENS1B_INS1C_ILi2ELi4ELi3EEES1F_NS10_INSB_IJS1H_SI_EEENSB_IJSI_SE_EEEEEEENSA_39AutoVectorizingCopyWithAssumedAlignmentILi128EEENSA_14SM90_TMA_STOREES2L_S2N_S2N_EEEvvEEEEvNT_6ParamsE --------------------------
	.section	.nv.constant0._ZN7cutlass13device_kernelINS_4conv6kernel13ConvUniversalINS1_16ConvProblemShapeILNS1_8OperatorE2ELi2EEENS1_10collective14CollectiveConvINS1_47MainloopSm100TmaUmmaWarpSpecializedImplicitGemmILS5_2ELi41ELi2ELi1ELi2EN4cute5tupleIJNSA_1CILi2EEENSC_ILi1EEESE_EEEEENSB_IJNSC_ILi256EEENSB_IJNSC_ILi64EEEEEENSB_IJNSC_ILi32EEEEEEEEENS_12float_e4m3_tESN_NSA_8TiledMMAINSA_8MMA_AtomIJNSA_10MMA_TraitsINSA_25SM100_MMA_F8F6F4_2x1SM_SSEJSN_SN_fSH_SI_NSA_17integral_constantINSA_4UMMA5MajorELSU_1EEESV_NSS_INST_7ScaleInELSW_0EEESX_EEEEEENSA_6LayoutINSB_IJSE_SE_SE_EEENSB_IJNSC_ILi0EEES12_S12_EEEEENSB_IJNSA_10UnderscoreES15_S15_EEEEENS7_6detail27Sm100ImplicitGemmTileTraitsINSA_18SM100_TMA_2SM_LOADENSA_14ComposedLayoutINSA_7SwizzleILi3ELi4ELi3EEENSA_18smem_ptr_flag_bitsILi8EEENS10_INSB_IJNSC_ILi128EEENSC_ILi8EEEEEENSB_IJSE_S1G_EEEEEEEvEENS19_INSA_25SM100_TMA_2SM_LOAD_IM2COLENS1B_INS1C_ILi1ELi4ELi3EEES1F_NS10_INSB_IJSK_S1H_EEENSB_IJSE_SK_EEEEEEEvEEEENS_8epilogue10collective18CollectiveEpilogueINS1V_23Sm100TmaWarpSpecializedILi1ELi1ELi64ELb0ELb0EEEJNSB_IJS1G_SJ_SL_EEENSB_IJNS10_IS1G_SE_EENS10_ISI_SE_EEEEESN_NSB_IJlNSB_IJSE_llEEES12_EEESN_S25_NS1V_6fusion15FusionCallbacksIS1Z_NS26_17LinearCombinationISN_fSN_fLNS_15FloatRoundStyleE2EEES20_S23_JEEENSA_5SM1004TMEM4LOAD26SM100_TMEM_LOAD_32dp32b64xENSA_13SM90_TMA_LOADENS1B_INS1C_ILi2ELi4ELi3EEES1F_NS10_INSB_IJS1H_SI_EEENSB_IJSI_SE_EEEEEEENSA_39AutoVectorizingCopyWithAssumedAlignmentILi128EEENSA_14SM90_TMA_STOREES2L_S2N_S2N_EEEvvEEEEvNT_6ParamsE,"a",@progbits
	.sectionflags	@""
	.align	4
.nv.constant0._ZN7cutlass13device_kernelINS_4conv6kernel13ConvUniversalINS1_16ConvProblemShapeILNS1_8OperatorE2ELi2EEENS1_10collective14CollectiveConvINS1_47MainloopSm100TmaUmmaWarpSpecializedImplicitGemmILS5_2ELi41ELi2ELi1ELi2EN4cute5tupleIJNSA_1CILi2EEENSC_ILi1EEESE_EEEEENSB_IJNSC_ILi256EEENSB_IJNSC_ILi64EEEEEENSB_IJNSC_ILi32EEEEEEEEENS_12float_e4m3_tESN_NSA_8TiledMMAINSA_8MMA_AtomIJNSA_10MMA_TraitsINSA_25SM100_MMA_F8F6F4_2x1SM_SSEJSN_SN_fSH_SI_NSA_17integral_constantINSA_4UMMA5MajorELSU_1EEESV_NSS_INST_7ScaleInELSW_0EEESX_EEEEEENSA_6LayoutINSB_IJSE_SE_SE_EEENSB_IJNSC_ILi0EEES12_S12_EEEEENSB_IJNSA_10UnderscoreES15_S15_EEEEENS7_6detail27Sm100ImplicitGemmTileTraitsINSA_18SM100_TMA_2SM_LOADENSA_14ComposedLayoutINSA_7SwizzleILi3ELi4ELi3EEENSA_18smem_ptr_flag_bitsILi8EEENS10_INSB_IJNSC_ILi128EEENSC_ILi8EEEEEENSB_IJSE_S1G_EEEEEEEvEENS19_INSA_25SM100_TMA_2SM_LOAD_IM2COLENS1B_INS1C_ILi1ELi4ELi3EEES1F_NS10_INSB_IJSK_S1H_EEENSB_IJSE_SK_EEEEEEEvEEEENS_8epilogue10collective18CollectiveEpilogueINS1V_23Sm100TmaWarpSpecializedILi1ELi1ELi64ELb0ELb0EEEJNSB_IJS1G_SJ_SL_EEENSB_IJNS10_IS1G_SE_EENS10_ISI_SE_EEEEESN_NSB_IJlNSB_IJSE_llEEES12_EEESN_S25_NS1V_6fusion15FusionCallbacksIS1Z_NS26_17LinearCombinationISN_fSN_fLNS_15FloatRoundStyleE2EEES20_S23_JEEENSA_5SM1004TMEM4LOAD26SM100_TMEM_LOAD_32dp32b64xENSA_13SM90_TMA_LOADENS1B_INS1C_ILi2ELi4ELi3EEES1F_NS10_INSB_IJS1H_SI_EEENSB_IJSI_SE_EEEEEEENSA_39AutoVectorizingCopyWithAssumedAlignmentILi128EEENSA_14SM90_TMA_STOREES2L_S2N_S2N_EEEvvEEEEvNT_6ParamsE:
	.zero		2944


//--------------------- SYMBOLS --------------------------

	.type		.nv.reservedSmem.offset0,@object
	.size		.nv.reservedSmem.offset0,0x4
	.type		.nv.reservedSmem.cap,@object
	.size		.nv.reservedSmem.cap,0x4
	.type		__assertfail,@function
